// auto-generated by cutlass_sweep.gemm — config: {"arch": "sm_100", "cluster_m": 4, "cluster_n": 4, "dtype": "int8", "dtype_b": "int8", "layout": "nt", "stages": 0, "tile_k": 128, "tile_m": 64, "tile_n": 64}
#include "cutlass/cutlass.h"
#include "cutlass/gemm/collective/collective_builder.hpp"
#include "cutlass/gemm/device/gemm_universal_adapter.h"
#include "cutlass/gemm/kernel/gemm_universal.hpp"
#include "cutlass/epilogue/collective/collective_builder.hpp"

using ElemA = int8_t;
using ElemB = int8_t;
using ElemCD = int8_t;
using Acc  = int32_t;
using TileShape    = cute::Shape<cute::_64, cute::_64, cute::_128>;
using ClusterShape = cute::Shape<cute::_4, cute::_4, cute::_1>;

using CollectiveEpilogue = typename cutlass::epilogue::collective::CollectiveBuilder<
    cutlass::arch::Sm100, cutlass::arch::OpClassTensorOp,
    TileShape, ClusterShape,
    cutlass::epilogue::collective::EpilogueTileAuto,
    Acc, Acc,
    ElemCD, cutlass::layout::RowMajor, 128 / cutlass::sizeof_bits<ElemCD>::value,
    ElemCD, cutlass::layout::RowMajor, 128 / cutlass::sizeof_bits<ElemCD>::value,
    cutlass::epilogue::collective::EpilogueScheduleAuto
  >::CollectiveOp;

using CollectiveMainloop = typename cutlass::gemm::collective::CollectiveBuilder<
    cutlass::arch::Sm100, cutlass::arch::OpClassTensorOp,
    ElemA, cutlass::layout::RowMajor, 128 / cutlass::sizeof_bits<ElemA>::value,
    ElemB, cutlass::layout::ColumnMajor, 128 / cutlass::sizeof_bits<ElemB>::value,
    Acc,
    TileShape, ClusterShape,
    cutlass::gemm::collective::StageCountAutoCarveout<static_cast<int>(sizeof(typename CollectiveEpilogue::SharedStorage))>,
    cutlass::gemm::collective::KernelScheduleAuto
  >::CollectiveOp;

using GemmKernel = cutlass::gemm::kernel::GemmUniversal<
    cute::Shape<int,int,int,int>,
    CollectiveMainloop,
    CollectiveEpilogue
>;
using Gemm = cutlass::gemm::device::GemmUniversalAdapter<GemmKernel>;

// Force the device kernel symbol into the cubin without needing a host main.
auto* _anchor = &cutlass::device_kernel<GemmKernel>;


// ===== COMPILED SASS (sm_100a) =====

	.target	sm_100a

	.elftype	@"ET_EXEC"


//--------------------- .note.nv.tkinfo           --------------------------
	.section	.note.nv.tkinfo,"",@"SHT_NOTE"
	.sectionflags	@"SHF_NOTE_NV_TKINFO"
	.tkinfo
        /*0018*/ 	.word	0x00000002
        /*0030*/ 	.string	""
        /*0030*/ 	.string	"ptxas"
        /*0030*/ 	.string	"Cuda compilation tools, release 13.0, V13.0.88"
        /*0030*/ 	.string	"Build cuda_13.0.r13.0/compiler.36424714_0"
        /*0030*/ 	.string	"-arch sm_100a -m 64 "



//--------------------- .note.nv.cuinfo           --------------------------
	.section	.note.nv.cuinfo,"",@"SHT_NOTE"
	.sectionflags	@"SHF_NOTE_NV_CUINFO"
        /*0018*/ 	.short	0x0002
        /*001a*/ 	.short	0x0064
        /*001c*/ 	.short	0x0082
	.zero		2


//--------------------- .nv.info                  --------------------------
	.section	.nv.info,"",@"SHT_CUDA_INFO"
	.align	4


	//----- nvinfo : EIATTR_REGCOUNT
	.align		4
        /*0000*/ 	.byte	0x04, 0x2f
        /*0002*/ 	.short	(.L_19 - .L_18)
	.align		4
.L_18:
        /*0004*/ 	.word	index@(_ZN7cutlass13device_kernelINS_4gemm6kernel13GemmUniversalIN4cute5tupleIJiiiiEEENS1_10collective13CollectiveMmaINS1_35MainloopSm100TmaUmmaWarpSpecializedILi13ELi2ELi4ENS5_IJNS4_1CILi4EEESB_NSA_ILi1EEEEEEEENS5_IJNSA_ILi64EEESF_NSA_ILi128EEEEEEaNS5_IJlSC_lEEEaSI_NS4_8TiledMMAINS4_8MMA_AtomIJNS4_15SM100_MMA_S8_SSIaaiLi64ELi64ELNS4_4UMMA5MajorE0ELSN_0ELNSM_8SaturateE0EEEEEENS4_6LayoutINS5_IJSC_SC_SC_EEENS5_IJNSA_ILi0EEEST_ST_EEEEENS5_IJNS4_10UnderscoreESW_SW_EEEEENS4_23SM90_TMA_LOAD_MULTICASTENS4_14ComposedLayoutINS4_7SwizzleILi3ELi4ELi3EEENS4_18smem_ptr_flag_bitsILi8EEENSR_INS5_IJNSA_ILi8EEESG_EEENS5_IJSG_SC_EEEEEEEvNS4_8identityESZ_S19_vS1A_EENS_8epilogue10collective18CollectiveEpilogueINS1C_23Sm100TmaWarpSpecializedILi1ELi1ELi32ELb0ELb0EEEJSH_NS5_IJNSR_ISF_SC_EES1H_EEEaSI_aSI_NS1C_6fusion15FusionCallbacksIS1G_NS1J_17LinearCombinationIaiaiLNS_15FloatRoundStyleE2EEESH_S1I_JEEENS4_5SM1004TMEM4LOAD26SM100_TMEM_LOAD_16dp32b32xENS4_13SM90_TMA_LOADENS10_INS11_ILi2ELi4ELi3EEES14_NSR_INS5_IJS15_SF_EEENS5_IJSF_SC_EEEEEEENS4_39AutoVectorizingCopyWithAssumedAlignmentILi128EEENS4_14SM90_TMA_STOREES1Y_S20_S20_EEEvvEEEEvNT_6ParamsE)
        /*0008*/ 	.word	0x00000059


	//----- nvinfo : EIATTR_FRAME_SIZE
	.align		4
.L_19:
        /*000c*/ 	.byte	0x04, 0x11
        /*000e*/ 	.short	(.L_21 - .L_20)
	.align		4
.L_20:
        /*0010*/ 	.word	index@($__internal_2_$__cuda_sm10x_tcgen05_guardrail_trap_unallocated_columns_being_dealloced)
        /*0014*/ 	.word	0x00000000


	//----- nvinfo : EIATTR_FRAME_SIZE
	.align		4
.L_21:
        /*0018*/ 	.byte	0x04, 0x11
        /*001a*/ 	.short	(.L_23 - .L_22)
	.align		4
.L_22:
        /*001c*/ 	.word	index@($__internal_1_$__cuda_sm10x_tcgen05_guardrail_trap_phase_invalid_during_alloc)
        /*0020*/ 	.word	0x00000000


	//----- nvinfo : EIATTR_FRAME_SIZE
	.align		4
.L_23:
        /*0024*/ 	.byte	0x04, 0x11
        /*0026*/ 	.short	(.L_25 - .L_24)
	.align		4
.L_24:
        /*0028*/ 	.word	index@($__internal_0_$__cuda_sm10x_tcgen05_guardrail_trap_col_being_dealloced_not_returned_by_alloc)
        /*002c*/ 	.word	0x00000000


	//----- nvinfo : EIATTR_FRAME_SIZE
	.align		4
.L_25:
        /*0030*/ 	.byte	0x04, 0x11
        /*0032*/ 	.short	(.L_27 - .L_26)
	.align		4
.L_26:
        /*0034*/ 	.word	index@(_ZN7cutlass13device_kernelINS_4gemm6kernel13GemmUniversalIN4cute5tupleIJiiiiEEENS1_10collective13CollectiveMmaINS1_35MainloopSm100TmaUmmaWarpSpecializedILi13ELi2ELi4ENS5_IJNS4_1CILi4EEESB_NSA_ILi1EEEEEEEENS5_IJNSA_ILi64EEESF_NSA_ILi128EEEEEEaNS5_IJlSC_lEEEaSI_NS4_8TiledMMAINS4_8MMA_AtomIJNS4_15SM100_MMA_S8_SSIaaiLi64ELi64ELNS4_4UMMA5MajorE0ELSN_0ELNSM_8SaturateE0EEEEEENS4_6LayoutINS5_IJSC_SC_SC_EEENS5_IJNSA_ILi0EEEST_ST_EEEEENS5_IJNS4_10UnderscoreESW_SW_EEEEENS4_23SM90_TMA_LOAD_MULTICASTENS4_14ComposedLayoutINS4_7SwizzleILi3ELi4ELi3EEENS4_18smem_ptr_flag_bitsILi8EEENSR_INS5_IJNSA_ILi8EEESG_EEENS5_IJSG_SC_EEEEEEEvNS4_8identityESZ_S19_vS1A_EENS_8epilogue10collective18CollectiveEpilogueINS1C_23Sm100TmaWarpSpecializedILi1ELi1ELi32ELb0ELb0EEEJSH_NS5_IJNSR_ISF_SC_EES1H_EEEaSI_aSI_NS1C_6fusion15FusionCallbacksIS1G_NS1J_17LinearCombinationIaiaiLNS_15FloatRoundStyleE2EEESH_S1I_JEEENS4_5SM1004TMEM4LOAD26SM100_TMEM_LOAD_16dp32b32xENS4_13SM90_TMA_LOADENS10_INS11_ILi2ELi4ELi3EEES14_NSR_INS5_IJS15_SF_EEENS5_IJSF_SC_EEEEEEENS4_39AutoVectorizingCopyWithAssumedAlignmentILi128EEENS4_14SM90_TMA_STOREES1Y_S20_S20_EEEvvEEEEvNT_6ParamsE)
        /*0038*/ 	.word	0x00000000


	//----- nvinfo : EIATTR_MIN_STACK_SIZE
	.align		4
.L_27:
        /*003c*/ 	.byte	0x04, 0x12
        /*003e*/ 	.short	(.L_29 - .L_28)
	.align		4
.L_28:
        /*0040*/ 	.word	index@(_ZN7cutlass13device_kernelINS_4gemm6kernel13GemmUniversalIN4cute5tupleIJiiiiEEENS1_10collective13CollectiveMmaINS1_35MainloopSm100TmaUmmaWarpSpecializedILi13ELi2ELi4ENS5_IJNS4_1CILi4EEESB_NSA_ILi1EEEEEEEENS5_IJNSA_ILi64EEESF_NSA_ILi128EEEEEEaNS5_IJlSC_lEEEaSI_NS4_8TiledMMAINS4_8MMA_AtomIJNS4_15SM100_MMA_S8_SSIaaiLi64ELi64ELNS4_4UMMA5MajorE0ELSN_0ELNSM_8SaturateE0EEEEEENS4_6LayoutINS5_IJSC_SC_SC_EEENS5_IJNSA_ILi0EEEST_ST_EEEEENS5_IJNS4_10UnderscoreESW_SW_EEEEENS4_23SM90_TMA_LOAD_MULTICASTENS4_14ComposedLayoutINS4_7SwizzleILi3ELi4ELi3EEENS4_18smem_ptr_flag_bitsILi8EEENSR_INS5_IJNSA_ILi8EEESG_EEENS5_IJSG_SC_EEEEEEEvNS4_8identityESZ_S19_vS1A_EENS_8epilogue10collective18CollectiveEpilogueINS1C_23Sm100TmaWarpSpecializedILi1ELi1ELi32ELb0ELb0EEEJSH_NS5_IJNSR_ISF_SC_EES1H_EEEaSI_aSI_NS1C_6fusion15FusionCallbacksIS1G_NS1J_17LinearCombinationIaiaiLNS_15FloatRoundStyleE2EEESH_S1I_JEEENS4_5SM1004TMEM4LOAD26SM100_TMEM_LOAD_16dp32b32xENS4_13SM90_TMA_LOADENS10_INS11_ILi2ELi4ELi3EEES14_NSR_INS5_IJS15_SF_EEENS5_IJSF_SC_EEEEEEENS4_39AutoVectorizingCopyWithAssumedAlignmentILi128EEENS4_14SM90_TMA_STOREES1Y_S20_S20_EEEvvEEEEvNT_6ParamsE)
        /*0044*/ 	.word	0x00000000
.L_29:


//--------------------- .nv.compat                --------------------------
	.section	.nv.compat,"",@"SHT_CUDA_COMPAT_INFO"
	.align	4
        /*0000*/ 	.byte	0x02, 0x09, 0x01, 0x00, 0x02, 0x02, 0x03, 0x00, 0x02, 0x05, 0x06, 0x00, 0x03, 0x07, 0x01, 0x01
        /*0010*/ 	.byte	0x02, 0x03, 0x01, 0x00, 0x02, 0x06, 0x01, 0x00, 0x04, 0x0b, 0x08, 0x00, 0x01, 0x00, 0x00, 0x00
        /*0020*/ 	.byte	0x00, 0x00, 0x00, 0x00


//--------------------- .nv.info._ZN7cutlass13device_kernelINS_4gemm6kernel13GemmUniversalIN4cute5tupleIJiiiiEEENS1_10collective13CollectiveMmaINS1_35MainloopSm100TmaUmmaWarpSpecializedILi13ELi2ELi4ENS5_IJNS4_1CILi4EEESB_NSA_ILi1EEEEEEEENS5_IJNSA_ILi64EEESF_NSA_ILi128EEEEEEaNS5_IJlSC_lEEEaSI_NS4_8TiledMMAINS4_8MMA_AtomIJNS4_15SM100_MMA_S8_SSIaaiLi64ELi64ELNS4_4UMMA5MajorE0ELSN_0ELNSM_8SaturateE0EEEEEENS4_6LayoutINS5_IJSC_SC_SC_EEENS5_IJNSA_ILi0EEEST_ST_EEEEENS5_IJNS4_10UnderscoreESW_SW_EEEEENS4_23SM90_TMA_LOAD_MULTICASTENS4_14ComposedLayoutINS4_7SwizzleILi3ELi4ELi3EEENS4_18smem_ptr_flag_bitsILi8EEENSR_INS5_IJNSA_ILi8EEESG_EEENS5_IJSG_SC_EEEEEEEvNS4_8identityESZ_S19_vS1A_EENS_8epilogue10collective18CollectiveEpilogueINS1C_23Sm100TmaWarpSpecializedILi1ELi1ELi32ELb0ELb0EEEJSH_NS5_IJNSR_ISF_SC_EES1H_EEEaSI_aSI_NS1C_6fusion15FusionCallbacksIS1G_NS1J_17LinearCombinationIaiaiLNS_15FloatRoundStyleE2EEESH_S1I_JEEENS4_5SM1004TMEM4LOAD26SM100_TMEM_LOAD_16dp32b32xENS4_13SM90_TMA_LOADENS10_INS11_ILi2ELi4ELi3EEES14_NSR_INS5_IJS15_SF_EEENS5_IJSF_SC_EEEEEEENS4_39AutoVectorizingCopyWithAssumedAlignmentILi128EEENS4_14SM90_TMA_STOREES1Y_S20_S20_EEEvvEEEEvNT_6ParamsE --------------------------
	.section	.nv.info._ZN7cutlass13device_kernelINS_4gemm6kernel13GemmUniversalIN4cute5tupleIJiiiiEEENS1_10collective13CollectiveMmaINS1_35MainloopSm100TmaUmmaWarpSpecializedILi13ELi2ELi4ENS5_IJNS4_1CILi4EEESB_NSA_ILi1EEEEEEEENS5_IJNSA_ILi64EEESF_NSA_ILi128EEEEEEaNS5_IJlSC_lEEEaSI_NS4_8TiledMMAINS4_8MMA_AtomIJNS4_15SM100_MMA_S8_SSIaaiLi64ELi64ELNS4_4UMMA5MajorE0ELSN_0ELNSM_8SaturateE0EEEEEENS4_6LayoutINS5_IJSC_SC_SC_EEENS5_IJNSA_ILi0EEEST_ST_EEEEENS5_IJNS4_10UnderscoreESW_SW_EEEEENS4_23SM90_TMA_LOAD_MULTICASTENS4_14ComposedLayoutINS4_7SwizzleILi3ELi4ELi3EEENS4_18smem_ptr_flag_bitsILi8EEENSR_INS5_IJNSA_ILi8EEESG_EEENS5_IJSG_SC_EEEEEEEvNS4_8identityESZ_S19_vS1A_EENS_8epilogue10collective18CollectiveEpilogueINS1C_23Sm100TmaWarpSpecializedILi1ELi1ELi32ELb0ELb0EEEJSH_NS5_IJNSR_ISF_SC_EES1H_EEEaSI_aSI_NS1C_6fusion15FusionCallbacksIS1G_NS1J_17LinearCombinationIaiaiLNS_15FloatRoundStyleE2EEESH_S1I_JEEENS4_5SM1004TMEM4LOAD26SM100_TMEM_LOAD_16dp32b32xENS4_13SM90_TMA_LOADENS10_INS11_ILi2ELi4ELi3EEES14_NSR_INS5_IJS15_SF_EEENS5_IJSF_SC_EEEEEEENS4_39AutoVectorizingCopyWithAssumedAlignmentILi128EEENS4_14SM90_TMA_STOREES1Y_S20_S20_EEEvvEEEEvNT_6ParamsE,"",@"SHT_CUDA_INFO"
	.sectionflags	@""
	.align	4


	//----- nvinfo : EIATTR_CUDA_API_VERSION
	.align		4
        /*0000*/ 	.byte	0x04, 0x37
        /*0002*/ 	.short	(.L_31 - .L_30)
.L_30:
        /*0004*/ 	.word	0x00000082


	//----- nvinfo : EIATTR_KPARAM_INFO
	.align		4
.L_31:
        /*0008*/ 	.byte	0x04, 0x17
        /*000a*/ 	.short	(.L_33 - .L_32)
.L_32:
        /*000c*/ 	.word	0x00000000
        /*0010*/ 	.short	0x0000
        /*0012*/ 	.short	0x0000
        /*0014*/ 	.byte	0x00, 0xf0, 0x01, 0x20


	//----- nvinfo : EIATTR_AT_ENTRY_FRAGMENTS
	.align		4
.L_33:
        /*0018*/ 	.byte	0x04, 0x4f
        /*001a*/ 	.short	(.L_35 - .L_34)


	//   ....[0]....
.L_34:
        /*001c*/ 	.word	0x00000006


	//----- nvinfo : EIATTR_RESERVED_SMEM_USED
	.align		4
.L_35:
        /*0020*/ 	.byte	0x01, 0x41
	.zero		2


	//----- nvinfo : EIATTR_SPARSE_MMA_MASK
	.align		4
        /*0024*/ 	.byte	0x03, 0x50
        /*0026*/ 	.short	0x0000


	//----- nvinfo : EIATTR_TCGEN05_1CTA_USED
	.align		4
        /*0028*/ 	.byte	0x01, 0x51
	.zero		2


	//----- nvinfo : EIATTR_MAXREG_COUNT
	.align		4
        /*002c*/ 	.byte	0x03, 0x1b
        /*002e*/ 	.short	0x00ff


	//----- nvinfo : EIATTR_NUM_BARRIERS
	.align		4
        /*0030*/ 	.byte	0x02, 0x4c
        /*0032*/ 	.byte	0x07
	.zero		1


	//----- nvinfo : EIATTR_EXTERNS
	.align		4
        /*0034*/ 	.byte	0x04, 0x0f
        /*0036*/ 	.short	(.L_37 - .L_36)


	//   ....[0]....
	.align		4
.L_36:
        /*0038*/ 	.word	index@(__assertfail)


	//----- nvinfo : EIATTR_MERCURY_ISA_VERSION
	.align		4
.L_37:
        /*003c*/ 	.byte	0x03, 0x5f
        /*003e*/ 	.short	0x0101


	//----- nvinfo : EIATTR_INT_WARP_WIDE_INSTR_OFFSETS
	.align		4
        /*0040*/ 	.byte	0x04, 0x31
        /*0042*/ 	.short	(.L_39 - .L_38)


	//   ....[0]....
.L_38:
        /*0044*/ 	.word	0x00004540


	//   ....[1]....
        /*0048*/ 	.word	0x00004570


	//   ....[2]....
        /*004c*/ 	.word	0x000045c0


	//   ....[3]....
        /*0050*/ 	.word	0x00005050


	//   ....[4]....
        /*0054*/ 	.word	0x00005100


	//----- nvinfo : EIATTR_COOP_GROUP_MASK_REGIDS
	.align		4
.L_39:
        /*0058*/ 	.byte	0x04, 0x29
        /*005a*/ 	.short	(.L_41 - .L_40)


	//   ....[0]....
.L_40:
        /*005c*/ 	.word	0xffffffff


	//   ....[1]....
        /*0060*/ 	.word	0xffffffff


	//   ....[2]....
        /*0064*/ 	.word	0xffffffff


	//   ....[3]....
        /*0068*/ 	.word	0xffffffff


	//   ....[4]....
        /*006c*/ 	.word	0xffffffff


	//   ....[5]....
        /*0070*/ 	.word	0xffffffff


	//   ....[6]....
        /*0074*/ 	.word	0xffffffff


	//   ....[7]....
        /*0078*/ 	.word	0xffffffff


	//   ....[8]....
        /*007c*/ 	.word	0xffffffff


	//   ....[9]....
        /*0080*/ 	.word	0xffffffff


	//   ....[10]....
        /*0084*/ 	.word	0xffffffff


	//   ....[11]....
        /*0088*/ 	.word	0xffffffff


	//   ....[12]....
        /*008c*/ 	.word	0xffffffff


	//   ....[13]....
        /*0090*/ 	.word	0xffffffff


	//----- nvinfo : EIATTR_COOP_GROUP_INSTR_OFFSETS
	.align		4
.L_41:
        /*0094*/ 	.byte	0x04, 0x28
        /*0096*/ 	.short	(.L_43 - .L_42)


	//   ....[0]....
.L_42:
        /*0098*/ 	.word	0x00000090


	//   ....[1]....
        /*009c*/ 	.word	0x000004d0


	//   ....[2]....
        /*00a0*/ 	.word	0x000007d0


	//   ....[3]....
        /*00a4*/ 	.word	0x00000910


	//   ....[4]....
        /*00a8*/ 	.word	0x00000a10


	//   ....[5]....
        /*00ac*/ 	.word	0x00000b80


	//   ....[6]....
        /*00b0*/ 	.word	0x00000d20


	//   ....[7]....
        /*00b4*/ 	.word	0x00000ee0


	//   ....[8]....
        /*00b8*/ 	.word	0x00002410


	//   ....[9]....
        /*00bc*/ 	.word	0x00003740


	//   ....[10]....
        /*00c0*/ 	.word	0x00003950


	//   ....[11]....
        /*00c4*/ 	.word	0x00003980


	//   ....[12]....
        /*00c8*/ 	.word	0x00004430


	//   ....[13]....
        /*00cc*/ 	.word	0x00004660


	//----- nvinfo : EIATTR_VRC_CTA_INIT_COUNT
	.align		4
.L_43:
        /*00d0*/ 	.byte	0x02, 0x4a
        /*00d2*/ 	.byte	0x80
	.zero		1


	//----- nvinfo : EIATTR_SYSCALL_OFFSETS
	.align		4
        /*00d4*/ 	.byte	0x04, 0x46
        /*00d6*/ 	.short	(.L_45 - .L_44)


	//   ....[0]....
.L_44:
        /*00d8*/ 	.word	0x00005bc0


	//   ....[1]....
        /*00dc*/ 	.word	0x00005d00


	//   ....[2]....
        /*00e0*/ 	.word	0x00006470


	//----- nvinfo : EIATTR_MBARRIER_INSTR_OFFSETS
	.align		4
.L_45:
        /*00e4*/ 	.byte	0x04, 0x39
        /*00e6*/ 	.short	(.L_47 - .L_46)


	//   ....[0]....
.L_46:
        /*00e8*/ 	.word	0x00000610
        /*00ec*/ 	.word	0x000000ff
        /*00f0*/ 	.word	0x00000000
        /*00f4*/ 	.short	0x0100
        /*00f6*/ 	.byte	0x06
	.zero		1


	//   ....[1]....
        /*00f8*/ 	.word	0x00000620
        /*00fc*/ 	.word	0x000000ff
        /*0100*/ 	.word	0x00000068
        /*0104*/ 	.short	0x0100
        /*0106*/ 	.byte	0x06
	.zero		1


	//   ....[2]....
        /*0108*/ 	.word	0x00000630
        /*010c*/ 	.word	0x000000ff
        /*0110*/ 	.word	0x00000008
        /*0114*/ 	.short	0x0100
        /*0116*/ 	.byte	0x06
	.zero		1


	//   ....[3]....
        /*0118*/ 	.word	0x00000640
        /*011c*/ 	.word	0x000000ff
        /*0120*/ 	.word	0x00000070
        /*0124*/ 	.short	0x0100
        /*0126*/ 	.byte	0x06
	.zero		1


	//   ....[4]....
        /*0128*/ 	.word	0x00000650
        /*012c*/ 	.word	0x000000ff
        /*0130*/ 	.word	0x00000010
        /*0134*/ 	.short	0x0100
        /*0136*/ 	.byte	0x06
	.zero		1


	//   ....[5]....
        /*0138*/ 	.word	0x00000660
        /*013c*/ 	.word	0x000000ff
        /*0140*/ 	.word	0x00000078
        /*0144*/ 	.short	0x0100
        /*0146*/ 	.byte	0x06
	.zero		1


	//   ....[6]....
        /*0148*/ 	.word	0x00000670
        /*014c*/ 	.word	0x000000ff
        /*0150*/ 	.word	0x00000018
        /*0154*/ 	.short	0x0100
        /*0156*/ 	.byte	0x06
	.zero		1


	//   ....[7]....
        /*0158*/ 	.word	0x00000680
        /*015c*/ 	.word	0x000000ff
        /*0160*/ 	.word	0x00000080
        /*0164*/ 	.short	0x0100
        /*0166*/ 	.byte	0x06
	.zero		1


	//   ....[8]....
        /*0168*/ 	.word	0x00000690
        /*016c*/ 	.word	0x000000ff
        /*0170*/ 	.word	0x00000020
        /*0174*/ 	.short	0x0100
        /*0176*/ 	.byte	0x06
	.zero		1


	//   ....[9]....
        /*0178*/ 	.word	0x000006a0
        /*017c*/ 	.word	0x000000ff
        /*0180*/ 	.word	0x00000088
        /*0184*/ 	.short	0x0100
        /*0186*/ 	.byte	0x06
	.zero		1


	//   ....[10]....
        /*0188*/ 	.word	0x000006b0
        /*018c*/ 	.word	0x000000ff
        /*0190*/ 	.word	0x00000028
        /*0194*/ 	.short	0x0100
        /*0196*/ 	.byte	0x06
	.zero		1


	//   ....[11]....
        /*0198*/ 	.word	0x000006c0
        /*019c*/ 	.word	0x000000ff
        /*01a0*/ 	.word	0x00000090
        /*01a4*/ 	.short	0x0100
        /*01a6*/ 	.byte	0x06
	.zero		1


	//   ....[12]....
        /*01a8*/ 	.word	0x000006d0
        /*01ac*/ 	.word	0x000000ff
        /*01b0*/ 	.word	0x00000030
        /*01b4*/ 	.short	0x0100
        /*01b6*/ 	.byte	0x06
	.zero		1


	//   ....[13]....
        /*01b8*/ 	.word	0x000006e0
        /*01bc*/ 	.word	0x000000ff
        /*01c0*/ 	.word	0x00000098
        /*01c4*/ 	.short	0x0100
        /*01c6*/ 	.byte	0x06
	.zero		1


	//   ....[14]....
        /*01c8*/ 	.word	0x000006f0
        /*01cc*/ 	.word	0x000000ff
        /*01d0*/ 	.word	0x00000038
        /*01d4*/ 	.short	0x0100
        /*01d6*/ 	.byte	0x06
	.zero		1


	//   ....[15]....
        /*01d8*/ 	.word	0x00000700
        /*01dc*/ 	.word	0x000000ff
        /*01e0*/ 	.word	0x000000a0
        /*01e4*/ 	.short	0x0100
        /*01e6*/ 	.byte	0x06
	.zero		1


	//   ....[16]....
        /*01e8*/ 	.word	0x00000710
        /*01ec*/ 	.word	0x000000ff
        /*01f0*/ 	.word	0x00000040
        /*01f4*/ 	.short	0x0100
        /*01f6*/ 	.byte	0x06
	.zero		1


	//   ....[17]....
        /*01f8*/ 	.word	0x00000720
        /*01fc*/ 	.word	0x000000ff
        /*0200*/ 	.word	0x000000a8
        /*0204*/ 	.short	0x0100
        /*0206*/ 	.byte	0x06
	.zero		1


	//   ....[18]....
        /*0208*/ 	.word	0x00000730
        /*020c*/ 	.word	0x000000ff
        /*0210*/ 	.word	0x00000048
        /*0214*/ 	.short	0x0100
        /*0216*/ 	.byte	0x06
	.zero		1


	//   ....[19]....
        /*0218*/ 	.word	0x00000740
        /*021c*/ 	.word	0x000000ff
        /*0220*/ 	.word	0x000000b0
        /*0224*/ 	.short	0x0100
        /*0226*/ 	.byte	0x06
	.zero		1


	//   ....[20]....
        /*0228*/ 	.word	0x00000750
        /*022c*/ 	.word	0x000000ff
        /*0230*/ 	.word	0x00000050
        /*0234*/ 	.short	0x0100
        /*0236*/ 	.byte	0x06
	.zero		1


	//   ....[21]....
        /*0238*/ 	.word	0x00000760
        /*023c*/ 	.word	0x000000ff
        /*0240*/ 	.word	0x000000b8
        /*0244*/ 	.short	0x0100
        /*0246*/ 	.byte	0x06
	.zero		1


	//   ....[22]....
        /*0248*/ 	.word	0x00000770
        /*024c*/ 	.word	0x000000ff
        /*0250*/ 	.word	0x00000058
        /*0254*/ 	.short	0x0100
        /*0256*/ 	.byte	0x06
	.zero		1


	//   ....[23]....
        /*0258*/ 	.word	0x00000780
        /*025c*/ 	.word	0x000000ff
        /*0260*/ 	.word	0x000000c0
        /*0264*/ 	.short	0x0100
        /*0266*/ 	.byte	0x06
	.zero		1


	//   ....[24]....
        /*0268*/ 	.word	0x00000790
        /*026c*/ 	.word	0x000000ff
        /*0270*/ 	.word	0x00000060
        /*0274*/ 	.short	0x0100
        /*0276*/ 	.byte	0x06
	.zero		1


	//   ....[25]....
        /*0278*/ 	.word	0x000007a0
        /*027c*/ 	.word	0x000000ff
        /*0280*/ 	.word	0x000000c8
        /*0284*/ 	.short	0x0100
        /*0286*/ 	.byte	0x06
	.zero		1


	//   ....[26]....
        /*0288*/ 	.word	0x000008e0
        /*028c*/ 	.word	0x000000ff
        /*0290*/ 	.word	0x000000d0
        /*0294*/ 	.short	0x0100
        /*0296*/ 	.byte	0x06
	.zero		1


	//   ....[27]....
        /*0298*/ 	.word	0x000008f0
        /*029c*/ 	.word	0x000000ff
        /*02a0*/ 	.word	0x000000d8
        /*02a4*/ 	.short	0x0100
        /*02a6*/ 	.byte	0x06
	.zero		1


	//   ....[28]....
        /*02a8*/ 	.word	0x000009e0
        /*02ac*/ 	.word	0x000000ff
        /*02b0*/ 	.word	0x000000e0
        /*02b4*/ 	.short	0x0100
        /*02b6*/ 	.byte	0x05
	.zero		1


	//   ....[29]....
        /*02b8*/ 	.word	0x000009f0
        /*02bc*/ 	.word	0x000000ff
        /*02c0*/ 	.word	0x000000e8
        /*02c4*/ 	.short	0x0100
        /*02c6*/ 	.byte	0x05
	.zero		1


	//   ....[30]....
        /*02c8*/ 	.word	0x00000b30
        /*02cc*/ 	.word	0x000000ff
        /*02d0*/ 	.word	0x000000f0
        /*02d4*/ 	.short	0x0100
        /*02d6*/ 	.byte	0x05
	.zero		1


	//   ....[31]....
        /*02d8*/ 	.word	0x00000b40
        /*02dc*/ 	.word	0x000000ff
        /*02e0*/ 	.word	0x00000100
        /*02e4*/ 	.short	0x0100
        /*02e6*/ 	.byte	0x05
	.zero		1


	//   ....[32]....
        /*02e8*/ 	.word	0x00000b50
        /*02ec*/ 	.word	0x000000ff
        /*02f0*/ 	.word	0x000000f8
        /*02f4*/ 	.short	0x0100
        /*02f6*/ 	.byte	0x05
	.zero		1


	//   ....[33]....
        /*02f8*/ 	.word	0x00000b60
        /*02fc*/ 	.word	0x000000ff
        /*0300*/ 	.word	0x00000108
        /*0304*/ 	.short	0x0100
        /*0306*/ 	.byte	0x05
	.zero		1


	//   ....[34]....
        /*0308*/ 	.word	0x00000c90
        /*030c*/ 	.word	0x000000ff
        /*0310*/ 	.word	0x00000110
        /*0314*/ 	.short	0x0100
        /*0316*/ 	.byte	0x06
	.zero		1


	//   ....[35]....
        /*0318*/ 	.word	0x00000ca0
        /*031c*/ 	.word	0x000000ff
        /*0320*/ 	.word	0x00000130
        /*0324*/ 	.short	0x0100
        /*0326*/ 	.byte	0x06
	.zero		1


	//   ....[36]....
        /*0328*/ 	.word	0x00000cb0
        /*032c*/ 	.word	0x000000ff
        /*0330*/ 	.word	0x00000118
        /*0334*/ 	.short	0x0100
        /*0336*/ 	.byte	0x06
	.zero		1


	//   ....[37]....
        /*0338*/ 	.word	0x00000cc0
        /*033c*/ 	.word	0x000000ff
        /*0340*/ 	.word	0x00000138
        /*0344*/ 	.short	0x0100
        /*0346*/ 	.byte	0x06
	.zero		1


	//   ....[38]....
        /*0348*/ 	.word	0x00000cd0
        /*034c*/ 	.word	0x000000ff
        /*0350*/ 	.word	0x00000120
        /*0354*/ 	.short	0x0100
        /*0356*/ 	.byte	0x06
	.zero		1


	//   ....[39]....
        /*0358*/ 	.word	0x00000ce0
        /*035c*/ 	.word	0x000000ff
        /*0360*/ 	.word	0x00000140
        /*0364*/ 	.short	0x0100
        /*0366*/ 	.byte	0x06
	.zero		1


	//   ....[40]....
        /*0368*/ 	.word	0x00000cf0
        /*036c*/ 	.word	0x000000ff
        /*0370*/ 	.word	0x00000128
        /*0374*/ 	.short	0x0100
        /*0376*/ 	.byte	0x06
	.zero		1


	//   ....[41]....
        /*0378*/ 	.word	0x00000d00
        /*037c*/ 	.word	0x000000ff
        /*0380*/ 	.word	0x00000148
        /*0384*/ 	.short	0x0100
        /*0386*/ 	.byte	0x06
	.zero		1


	//   ....[42]....
        /*0388*/ 	.word	0x00000df0
        /*038c*/ 	.word	0x000000ff
        /*0390*/ 	.word	0x00000150
        /*0394*/ 	.short	0x0100
        /*0396*/ 	.byte	0x05
	.zero		1


	//   ....[43]....
        /*0398*/ 	.word	0x00000e00
        /*039c*/ 	.word	0x000000ff
        /*03a0*/ 	.word	0x00000160
        /*03a4*/ 	.short	0x0100
        /*03a6*/ 	.byte	0x05
	.zero		1


	//   ....[44]....
        /*03a8*/ 	.word	0x00000e10
        /*03ac*/ 	.word	0x000000ff
        /*03b0*/ 	.word	0x00000158
        /*03b4*/ 	.short	0x0100
        /*03b6*/ 	.byte	0x05
	.zero		1


	//   ....[45]....
        /*03b8*/ 	.word	0x00000e20
        /*03bc*/ 	.word	0x000000ff
        /*03c0*/ 	.word	0x00000168
        /*03c4*/ 	.short	0x0100
        /*03c6*/ 	.byte	0x05
	.zero		1


	//   ....[46]....
        /*03c8*/ 	.word	0x00001c40
        /*03cc*/ 	.word	0x00000000
        /*03d0*/ 	.word	0x00000160
        /*03d4*/ 	.short	0x010a
        /*03d6*/ 	.byte	0xff
	.zero		1


	//   ....[47]....
        /*03d8*/ 	.word	0x00001c70
        /*03dc*/ 	.word	0x00000000
        /*03e0*/ 	.word	0x00000150
        /*03e4*/ 	.short	0x0101
        /*03e6*/ 	.byte	0xff
	.zero		1


	//   ....[48]....
        /*03e8*/ 	.word	0x00001d50
        /*03ec*/ 	.word	0x000000ff
        /*03f0*/ 	.word	0x00000068
        /*03f4*/ 	.short	0x010a
        /*03f6*/ 	.byte	0x04
	.zero		1


	//   ....[49]....
        /*03f8*/ 	.word	0x00001dd0
        /*03fc*/ 	.word	0x000000ff
        /*0400*/ 	.word	0x00000068
        /*0404*/ 	.short	0x010a
        /*0406*/ 	.byte	0x21
	.zero		1


	//   ....[50]....
        /*0408*/ 	.word	0x00001f60
        /*040c*/ 	.word	0x000000ff
        /*0410*/ 	.word	0x00000068
        /*0414*/ 	.short	0x010a
        /*0416*/ 	.byte	0x05
	.zero		1


	//   ....[51]....
        /*0418*/ 	.word	0x000020a0
        /*041c*/ 	.word	0x000000ff
        /*0420*/ 	.word	0x000000e8
        /*0424*/ 	.short	0x0101
        /*0426*/ 	.byte	0x1a
	.zero		1


	//   ....[52]....
        /*0428*/ 	.word	0x000020c0
        /*042c*/ 	.word	0x000000ff
        /*0430*/ 	.word	0x00000068
        /*0434*/ 	.short	0x010a
        /*0436*/ 	.byte	0x04
	.zero		1


	//   ....[53]....
        /*0438*/ 	.word	0x00002140
        /*043c*/ 	.word	0x000000ff
        /*0440*/ 	.word	0x00000068
        /*0444*/ 	.short	0x010a
        /*0446*/ 	.byte	0x11
	.zero		1


	//   ....[54]....
        /*0448*/ 	.word	0x000022d0
        /*044c*/ 	.word	0x000000ff
        /*0450*/ 	.word	0x00000068
        /*0454*/ 	.short	0x010a
        /*0456*/ 	.byte	0x04
	.zero		1


	//   ....[55]....
        /*0458*/ 	.word	0x00002440
        /*045c*/ 	.word	0x00000003
        /*0460*/ 	.word	0x000000f0
        /*0464*/ 	.short	0x010a
        /*0466*/ 	.byte	0xff
	.zero		1


	//   ....[56]....
        /*0468*/ 	.word	0x00002590
        /*046c*/ 	.word	0x00000000
        /*0470*/ 	.word	0x00000000
        /*0474*/ 	.short	0x0101
        /*0476*/ 	.byte	0xff
	.zero		1


	//   ....[57]....
        /*0478*/ 	.word	0x00002ab0
        /*047c*/ 	.word	0x000000ff
        /*0480*/ 	.word	0x00000000
        /*0484*/ 	.short	0x010a
        /*0486*/ 	.byte	0x04
	.zero		1


	//   ....[58]....
        /*0488*/ 	.word	0x00002b40
        /*048c*/ 	.word	0x000000ff
        /*0490*/ 	.word	0x00000000
        /*0494*/ 	.short	0x010a
        /*0496*/ 	.byte	0x04
	.zero		1


	//   ....[59]....
        /*0498*/ 	.word	0x00002bd0
        /*049c*/ 	.word	0x000000ff
        /*04a0*/ 	.word	0x00000000
        /*04a4*/ 	.short	0x010a
        /*04a6*/ 	.byte	0x04
	.zero		1


	//   ....[60]....
        /*04a8*/ 	.word	0x00002c60
        /*04ac*/ 	.word	0x000000ff
        /*04b0*/ 	.word	0x00000000
        /*04b4*/ 	.short	0x010a
        /*04b6*/ 	.byte	0x04
	.zero		1


	//   ....[61]....
        /*04b8*/ 	.word	0x00002cf0
        /*04bc*/ 	.word	0x000000ff
        /*04c0*/ 	.word	0x00000000
        /*04c4*/ 	.short	0x010a
        /*04c6*/ 	.byte	0x04
	.zero		1


	//   ....[62]....
        /*04c8*/ 	.word	0x00002d80
        /*04cc*/ 	.word	0x000000ff
        /*04d0*/ 	.word	0x00000000
        /*04d4*/ 	.short	0x010a
        /*04d6*/ 	.byte	0x04
	.zero		1


	//   ....[63]....
        /*04d8*/ 	.word	0x00002e10
        /*04dc*/ 	.word	0x000000ff
        /*04e0*/ 	.word	0x00000000
        /*04e4*/ 	.short	0x010a
        /*04e6*/ 	.byte	0x04
	.zero		1


	//   ....[64]....
        /*04e8*/ 	.word	0x00002ea0
        /*04ec*/ 	.word	0x000000ff
        /*04f0*/ 	.word	0x00000000
        /*04f4*/ 	.short	0x010a
        /*04f6*/ 	.byte	0x04
	.zero		1


	//   ....[65]....
        /*04f8*/ 	.word	0x00002f30
        /*04fc*/ 	.word	0x000000ff
        /*0500*/ 	.word	0x00000000
        /*0504*/ 	.short	0x010a
        /*0506*/ 	.byte	0x04
	.zero		1


	//   ....[66]....
        /*0508*/ 	.word	0x00002fc0
        /*050c*/ 	.word	0x000000ff
        /*0510*/ 	.word	0x00000000
        /*0514*/ 	.short	0x010a
        /*0516*/ 	.byte	0x04
	.zero		1


	//   ....[67]....
        /*0518*/ 	.word	0x00003050
        /*051c*/ 	.word	0x000000ff
        /*0520*/ 	.word	0x00000000
        /*0524*/ 	.short	0x010a
        /*0526*/ 	.byte	0x04
	.zero		1


	//   ....[68]....
        /*0528*/ 	.word	0x000030e0
        /*052c*/ 	.word	0x000000ff
        /*0530*/ 	.word	0x00000000
        /*0534*/ 	.short	0x010a
        /*0536*/ 	.byte	0x04
	.zero		1


	//   ....[69]....
        /*0538*/ 	.word	0x00003180
        /*053c*/ 	.word	0x00000000
        /*0540*/ 	.word	0x00000000
        /*0544*/ 	.short	0x010a
        /*0546*/ 	.byte	0xff
	.zero		1


	//   ....[70]....
        /*0548*/ 	.word	0x000032a0
        /*054c*/ 	.word	0x00000002
        /*0550*/ 	.word	0x00000150
        /*0554*/ 	.short	0x010a
        /*0556*/ 	.byte	0xff
	.zero		1


	//   ....[71]....
        /*0558*/ 	.word	0x00003310
        /*055c*/ 	.word	0x00000002
        /*0560*/ 	.word	0x00000000
        /*0564*/ 	.short	0x0101
        /*0566*/ 	.byte	0xff
	.zero		1


	//   ....[72]....
        /*0568*/ 	.word	0x00003330
        /*056c*/ 	.word	0x000000ff
        /*0570*/ 	.word	0x00000100
        /*0574*/ 	.short	0x010a
        /*0576*/ 	.byte	0x05
	.zero		1


	//   ....[73]....
        /*0578*/ 	.word	0x00003450
        /*057c*/ 	.word	0x00000002
        /*0580*/ 	.word	0x000000f0
        /*0584*/ 	.short	0x010a
        /*0586*/ 	.byte	0xff
	.zero		1


	//   ....[74]....
        /*0588*/ 	.word	0x00003550
        /*058c*/ 	.word	0x00000002
        /*0590*/ 	.word	0x00000000
        /*0594*/ 	.short	0x0101
        /*0596*/ 	.byte	0xff
	.zero		1


	//   ....[75]....
        /*0598*/ 	.word	0x000035e0
        /*059c*/ 	.word	0x000000ff
        /*05a0*/ 	.word	0x00000100
        /*05a4*/ 	.short	0x0106
        /*05a6*/ 	.byte	0x05
	.zero		1


	//   ....[76]....
        /*05a8*/ 	.word	0x00003600
        /*05ac*/ 	.word	0x000000ff
        /*05b0*/ 	.word	0x00000100
        /*05b4*/ 	.short	0x010a
        /*05b6*/ 	.byte	0x05
	.zero		1


	//   ....[77]....
        /*05b8*/ 	.word	0x00003690
        /*05bc*/ 	.word	0x000000ff
        /*05c0*/ 	.word	0x00000100
        /*05c4*/ 	.short	0x0106
        /*05c6*/ 	.byte	0x04
	.zero		1


	//   ....[78]....
        /*05c8*/ 	.word	0x000036d0
        /*05cc*/ 	.word	0x00000000
        /*05d0*/ 	.word	0x00000100
        /*05d4*/ 	.short	0x010a
        /*05d6*/ 	.byte	0xff
	.zero		1


	//   ....[79]....
        /*05d8*/ 	.word	0x00003c20
        /*05dc*/ 	.word	0x00000000
        /*05e0*/ 	.word	0x000000f0
        /*05e4*/ 	.short	0x010a
        /*05e6*/ 	.byte	0xff
	.zero		1


	//   ....[80]....
        /*05e8*/ 	.word	0x00003d20
        /*05ec*/ 	.word	0x00000003
        /*05f0*/ 	.word	0x00000000
        /*05f4*/ 	.short	0x0101
        /*05f6*/ 	.byte	0xff
	.zero		1


	//   ....[81]....
        /*05f8*/ 	.word	0x00003d30
        /*05fc*/ 	.word	0x000000ff
        /*0600*/ 	.word	0x00000000
        /*0604*/ 	.short	0x010a
        /*0606*/ 	.byte	0x06
	.zero		1


	//   ....[82]....
        /*0608*/ 	.word	0x00003da0
        /*060c*/ 	.word	0x000000ff
        /*0610*/ 	.word	0x00000130
        /*0614*/ 	.short	0x010a
        /*0616*/ 	.byte	0x07
	.zero		1


	//   ....[83]....
        /*0618*/ 	.word	0x00003e80
        /*061c*/ 	.word	0x000000ff
        /*0620*/ 	.word	0x00000000
        /*0624*/ 	.short	0x010a
        /*0626*/ 	.byte	0x06
	.zero		1


	//   ....[84]....
        /*0628*/ 	.word	0x00003fb0
        /*062c*/ 	.word	0x000000ff
        /*0630*/ 	.word	0x00000000
        /*0634*/ 	.short	0x010a
        /*0636*/ 	.byte	0x1a
	.zero		1


	//   ....[85]....
        /*0638*/ 	.word	0x00004260
        /*063c*/ 	.word	0x000000ff
        /*0640*/ 	.word	0x00000000
        /*0644*/ 	.short	0x010a
        /*0646*/ 	.byte	0x06
	.zero		1


	//   ....[86]....
        /*0648*/ 	.word	0x000042f0
        /*064c*/ 	.word	0x000000ff
        /*0650*/ 	.word	0x00000000
        /*0654*/ 	.short	0x010a
        /*0656*/ 	.byte	0x06
	.zero		1


	//   ....[87]....
        /*0658*/ 	.word	0x00004380
        /*065c*/ 	.word	0x000000ff
        /*0660*/ 	.word	0x00000000
        /*0664*/ 	.short	0x010a
        /*0666*/ 	.byte	0x06
	.zero		1


	//   ....[88]....
        /*0668*/ 	.word	0x00004410
        /*066c*/ 	.word	0x000000ff
        /*0670*/ 	.word	0x00000000
        /*0674*/ 	.short	0x010a
        /*0676*/ 	.byte	0x07
	.zero		1


	//   ....[89]....
        /*0678*/ 	.word	0x000048a0
        /*067c*/ 	.word	0x00000007
        /*0680*/ 	.word	0x000000f0
        /*0684*/ 	.short	0x010a
        /*0686*/ 	.byte	0xff
	.zero		1


	//   ....[90]....
        /*0688*/ 	.word	0x00004a10
        /*068c*/ 	.word	0x00000000
        /*0690*/ 	.word	0x00000000
        /*0694*/ 	.short	0x0101
        /*0696*/ 	.byte	0xff
	.zero		1


	//   ....[91]....
        /*0698*/ 	.word	0x00004e20
        /*069c*/ 	.word	0x000000ff
        /*06a0*/ 	.word	0x000000e8
        /*06a4*/ 	.short	0x010a
        /*06a6*/ 	.byte	0x13
	.zero		1


	//   ....[92]....
        /*06a8*/ 	.word	0x00004f90
        /*06ac*/ 	.word	0x000000ff
        /*06b0*/ 	.word	0x000000d8
        /*06b4*/ 	.short	0x010a
        /*06b6*/ 	.byte	0x13
	.zero		1


	//   ....[93]....
        /*06b8*/ 	.word	0x000051a0
        /*06bc*/ 	.word	0x000000ff
        /*06c0*/ 	.word	0x000000d0
        /*06c4*/ 	.short	0x010b
        /*06c6*/ 	.byte	0x13
	.zero		1


	//   ....[94]....
        /*06c8*/ 	.word	0x000051b0
        /*06cc*/ 	.word	0x000000ff
        /*06d0*/ 	.word	0x00000000
        /*06d4*/ 	.short	0x0101
        /*06d6*/ 	.byte	0x36
	.zero		1


	//   ....[95]....
        /*06d8*/ 	.word	0x000051f0
        /*06dc*/ 	.word	0x00000000
        /*06e0*/ 	.word	0x000000d8
        /*06e4*/ 	.short	0x010a
        /*06e6*/ 	.byte	0xff
	.zero		1


	//   ....[96]....
        /*06e8*/ 	.word	0x00005520
        /*06ec*/ 	.word	0x00000003
        /*06f0*/ 	.word	0x000000f0
        /*06f4*/ 	.short	0x010a
        /*06f6*/ 	.byte	0xff
	.zero		1


	//   ....[97]....
        /*06f8*/ 	.word	0x000056a0
        /*06fc*/ 	.word	0x00000000
        /*0700*/ 	.word	0x00000000
        /*0704*/ 	.short	0x0101
        /*0706*/ 	.byte	0xff
	.zero		1


	//   ....[98]....
        /*0708*/ 	.word	0x00006050
        /*070c*/ 	.word	0x000000ff
        /*0710*/ 	.word	0x000000d0
        /*0714*/ 	.short	0x010a
        /*0716*/ 	.byte	0x39
	.zero		1


	//   ....[99]....
        /*0718*/ 	.word	0x00006060
        /*071c*/ 	.word	0x00000010
        /*0720*/ 	.word	0x00000110
        /*0724*/ 	.short	0x010a
        /*0726*/ 	.byte	0xff
	.zero		1


	//   ....[100]....
        /*0728*/ 	.word	0x00006210
        /*072c*/ 	.word	0x000000ff
        /*0730*/ 	.word	0x000000d0
        /*0734*/ 	.short	0x010a
        /*0736*/ 	.byte	0x39
	.zero		1


	//   ....[101]....
        /*0738*/ 	.word	0x000062f0
        /*073c*/ 	.word	0x000000ff
        /*0740*/ 	.word	0x00000000
        /*0744*/ 	.short	0x0101
        /*0746*/ 	.byte	0x04
	.zero		1


	//   ....[102]....
        /*0748*/ 	.word	0x00006350
        /*074c*/ 	.word	0x00000010
        /*0750*/ 	.word	0x00000110
        /*0754*/ 	.short	0x010a
        /*0756*/ 	.byte	0xff
	.zero		1


	//   ....[103]....
        /*0758*/ 	.word	0x00006610
        /*075c*/ 	.word	0x000000ff
        /*0760*/ 	.word	0x00000000
        /*0764*/ 	.short	0x0101
        /*0766*/ 	.byte	0x05
	.zero		1


	//   ....[104]....
        /*0768*/ 	.word	0x00007010
        /*076c*/ 	.word	0x00000000
        /*0770*/ 	.word	0x00000160
        /*0774*/ 	.short	0x010a
        /*0776*/ 	.byte	0xff
	.zero		1


	//   ....[105]....
        /*0778*/ 	.word	0x00007070
        /*077c*/ 	.word	0x00000000
        /*0780*/ 	.word	0x00000068
        /*0784*/ 	.short	0x010a
        /*0786*/ 	.byte	0xff
	.zero		1


	//   ....[106]....
        /*0788*/ 	.word	0x000070d0
        /*078c*/ 	.word	0x00000000
        /*0790*/ 	.word	0x00000068
        /*0794*/ 	.short	0x010a
        /*0796*/ 	.byte	0xff
	.zero		1


	//   ....[107]....
        /*0798*/ 	.word	0x00007120
        /*079c*/ 	.word	0x00000003
        /*07a0*/ 	.word	0x000000f0
        /*07a4*/ 	.short	0x010a
        /*07a6*/ 	.byte	0xff
	.zero		1


	//   ....[108]....
        /*07a8*/ 	.word	0x00007180
        /*07ac*/ 	.word	0x00000000
        /*07b0*/ 	.word	0x00000000
        /*07b4*/ 	.short	0x010a
        /*07b6*/ 	.byte	0xff
	.zero		1


	//   ....[109]....
        /*07b8*/ 	.word	0x000071e0
        /*07bc*/ 	.word	0x00000000
        /*07c0*/ 	.word	0x00000000
        /*07c4*/ 	.short	0x010a
        /*07c6*/ 	.byte	0xff
	.zero		1


	//   ....[110]....
        /*07c8*/ 	.word	0x00007240
        /*07cc*/ 	.word	0x00000000
        /*07d0*/ 	.word	0x00000000
        /*07d4*/ 	.short	0x010a
        /*07d6*/ 	.byte	0xff
	.zero		1


	//   ....[111]....
        /*07d8*/ 	.word	0x000072a0
        /*07dc*/ 	.word	0x00000000
        /*07e0*/ 	.word	0x00000000
        /*07e4*/ 	.short	0x010a
        /*07e6*/ 	.byte	0xff
	.zero		1


	//   ....[112]....
        /*07e8*/ 	.word	0x00007300
        /*07ec*/ 	.word	0x00000000
        /*07f0*/ 	.word	0x00000000
        /*07f4*/ 	.short	0x010a
        /*07f6*/ 	.byte	0xff
	.zero		1


	//   ....[113]....
        /*07f8*/ 	.word	0x00007360
        /*07fc*/ 	.word	0x00000000
        /*0800*/ 	.word	0x00000000
        /*0804*/ 	.short	0x010a
        /*0806*/ 	.byte	0xff
	.zero		1


	//   ....[114]....
        /*0808*/ 	.word	0x000073c0
        /*080c*/ 	.word	0x00000000
        /*0810*/ 	.word	0x00000000
        /*0814*/ 	.short	0x010a
        /*0816*/ 	.byte	0xff
	.zero		1


	//   ....[115]....
        /*0818*/ 	.word	0x00007420
        /*081c*/ 	.word	0x00000000
        /*0820*/ 	.word	0x00000000
        /*0824*/ 	.short	0x010a
        /*0826*/ 	.byte	0xff
	.zero		1


	//   ....[116]....
        /*0828*/ 	.word	0x00007480
        /*082c*/ 	.word	0x00000000
        /*0830*/ 	.word	0x00000000
        /*0834*/ 	.short	0x010a
        /*0836*/ 	.byte	0xff
	.zero		1


	//   ....[117]....
        /*0838*/ 	.word	0x000074e0
        /*083c*/ 	.word	0x00000000
        /*0840*/ 	.word	0x00000000
        /*0844*/ 	.short	0x010a
        /*0846*/ 	.byte	0xff
	.zero		1


	//   ....[118]....
        /*0848*/ 	.word	0x00007540
        /*084c*/ 	.word	0x00000000
        /*0850*/ 	.word	0x00000000
        /*0854*/ 	.short	0x010a
        /*0856*/ 	.byte	0xff
	.zero		1


	//   ....[119]....
        /*0858*/ 	.word	0x000075a0
        /*085c*/ 	.word	0x00000000
        /*0860*/ 	.word	0x00000000
        /*0864*/ 	.short	0x010a
        /*0866*/ 	.byte	0xff
	.zero		1


	//   ....[120]....
        /*0868*/ 	.word	0x000075f0
        /*086c*/ 	.word	0x00000002
        /*0870*/ 	.word	0x00000150
        /*0874*/ 	.short	0x010a
        /*0876*/ 	.byte	0xff
	.zero		1


	//   ....[121]....
        /*0878*/ 	.word	0x00007650
        /*087c*/ 	.word	0x00000002
        /*0880*/ 	.word	0x00000100
        /*0884*/ 	.short	0x010a
        /*0886*/ 	.byte	0xff
	.zero		1


	//   ....[122]....
        /*0888*/ 	.word	0x000076a0
        /*088c*/ 	.word	0x00000002
        /*0890*/ 	.word	0x000000f0
        /*0894*/ 	.short	0x010a
        /*0896*/ 	.byte	0xff
	.zero		1


	//   ....[123]....
        /*0898*/ 	.word	0x00007700
        /*089c*/ 	.word	0x00000000
        /*08a0*/ 	.word	0x00000100
        /*08a4*/ 	.short	0x010a
        /*08a6*/ 	.byte	0xff
	.zero		1


	//   ....[124]....
        /*08a8*/ 	.word	0x00007750
        /*08ac*/ 	.word	0x00000000
        /*08b0*/ 	.word	0x000000f0
        /*08b4*/ 	.short	0x010a
        /*08b6*/ 	.byte	0xff
	.zero		1


	//   ....[125]....
        /*08b8*/ 	.word	0x000077b0
        /*08bc*/ 	.word	0x00000002
        /*08c0*/ 	.word	0x00000130
        /*08c4*/ 	.short	0x010a
        /*08c6*/ 	.byte	0xff
	.zero		1


	//   ....[126]....
        /*08c8*/ 	.word	0x00007810
        /*08cc*/ 	.word	0x00000000
        /*08d0*/ 	.word	0x00000000
        /*08d4*/ 	.short	0x010a
        /*08d6*/ 	.byte	0xff
	.zero		1


	//   ....[127]....
        /*08d8*/ 	.word	0x00007870
        /*08dc*/ 	.word	0x00000000
        /*08e0*/ 	.word	0x00000000
        /*08e4*/ 	.short	0x010a
        /*08e6*/ 	.byte	0xff
	.zero		1


	//   ....[128]....
        /*08e8*/ 	.word	0x000078d0
        /*08ec*/ 	.word	0x00000000
        /*08f0*/ 	.word	0x00000000
        /*08f4*/ 	.short	0x010a
        /*08f6*/ 	.byte	0xff
	.zero		1


	//   ....[129]....
        /*08f8*/ 	.word	0x00007930
        /*08fc*/ 	.word	0x00000000
        /*0900*/ 	.word	0x00000000
        /*0904*/ 	.short	0x010a
        /*0906*/ 	.byte	0xff
	.zero		1


	//   ....[130]....
        /*0908*/ 	.word	0x00007990
        /*090c*/ 	.word	0x00000000
        /*0910*/ 	.word	0x00000000
        /*0914*/ 	.short	0x010a
        /*0916*/ 	.byte	0xff
	.zero		1


	//   ....[131]....
        /*0918*/ 	.word	0x000079e0
        /*091c*/ 	.word	0x00000007
        /*0920*/ 	.word	0x000000f0
        /*0924*/ 	.short	0x010a
        /*0926*/ 	.byte	0xff
	.zero		1


	//   ....[132]....
        /*0928*/ 	.word	0x00007a40
        /*092c*/ 	.word	0x00000000
        /*0930*/ 	.word	0x000000e8
        /*0934*/ 	.short	0x010a
        /*0936*/ 	.byte	0xff
	.zero		1


	//   ....[133]....
        /*0938*/ 	.word	0x00007aa0
        /*093c*/ 	.word	0x00000000
        /*0940*/ 	.word	0x000000d8
        /*0944*/ 	.short	0x010a
        /*0946*/ 	.byte	0xff
	.zero		1


	//   ....[134]....
        /*0948*/ 	.word	0x00007af0
        /*094c*/ 	.word	0x00000003
        /*0950*/ 	.word	0x000000f0
        /*0954*/ 	.short	0x010a
        /*0956*/ 	.byte	0xff
	.zero		1


	//   ....[135]....
        /*0958*/ 	.word	0x00007b50
        /*095c*/ 	.word	0x00000000
        /*0960*/ 	.word	0x000000d0
        /*0964*/ 	.short	0x010a
        /*0966*/ 	.byte	0xff
	.zero		1


	//   ....[136]....
        /*0968*/ 	.word	0x00007ba0
        /*096c*/ 	.word	0x00000010
        /*0970*/ 	.word	0x00000110
        /*0974*/ 	.short	0x010a
        /*0976*/ 	.byte	0xff
	.zero		1


	//----- nvinfo : EIATTR_NUM_MBARRIERS
	.align		4
.L_47:
        /*0978*/ 	.byte	0x03, 0x38
        /*097a*/ 	.short	0x002e


	//----- nvinfo : EIATTR_EXIT_INSTR_OFFSETS
	.align		4
        /*097c*/ 	.byte	0x04, 0x1c
        /*097e*/ 	.short	(.L_49 - .L_48)


	//   ....[0]....
.L_48:
        /*0980*/ 	.word	0x000031b0


	//   ....[1]....
        /*0984*/ 	.word	0x000036a0


	//   ....[2]....
        /*0988*/ 	.word	0x00003700


	//   ....[3]....
        /*098c*/ 	.word	0x00004670


	//   ....[4]....
        /*0990*/ 	.word	0x00005220


	//   ....[5]....
        /*0994*/ 	.word	0x00005260


	//   ....[6]....
        /*0998*/ 	.word	0x00007000


	//----- nvinfo : EIATTR_MAX_THREADS
	.align		4
.L_49:
        /*099c*/ 	.byte	0x04, 0x05
        /*099e*/ 	.short	(.L_51 - .L_50)
.L_50:
        /*09a0*/ 	.word	0x00000100
        /*09a4*/ 	.word	0x00000001
        /*09a8*/ 	.word	0x00000001


	//----- nvinfo : EIATTR_CRS_STACK_SIZE
	.align		4
.L_51:
        /*09ac*/ 	.byte	0x04, 0x1e
        /*09ae*/ 	.short	(.L_53 - .L_52)
.L_52:
        /*09b0*/ 	.word	0x00000000


	//----- nvinfo : EIATTR_CBANK_PARAM_SIZE
	.align		4
.L_53:
        /*09b4*/ 	.byte	0x03, 0x19
        /*09b6*/ 	.short	0x0800


	//----- nvinfo : EIATTR_PARAM_CBANK
	.align		4
        /*09b8*/ 	.byte	0x04, 0x0a
        /*09ba*/ 	.short	(.L_55 - .L_54)
	.align		4
.L_54:
        /*09bc*/ 	.word	index@(.nv.constant0._ZN7cutlass13device_kernelINS_4gemm6kernel13GemmUniversalIN4cute5tupleIJiiiiEEENS1_10collective13CollectiveMmaINS1_35MainloopSm100TmaUmmaWarpSpecializedILi13ELi2ELi4ENS5_IJNS4_1CILi4EEESB_NSA_ILi1EEEEEEEENS5_IJNSA_ILi64EEESF_NSA_ILi128EEEEEEaNS5_IJlSC_lEEEaSI_NS4_8TiledMMAINS4_8MMA_AtomIJNS4_15SM100_MMA_S8_SSIaaiLi64ELi64ELNS4_4UMMA5MajorE0ELSN_0ELNSM_8SaturateE0EEEEEENS4_6LayoutINS5_IJSC_SC_SC_EEENS5_IJNSA_ILi0EEEST_ST_EEEEENS5_IJNS4_10UnderscoreESW_SW_EEEEENS4_23SM90_TMA_LOAD_MULTICASTENS4_14ComposedLayoutINS4_7SwizzleILi3ELi4ELi3EEENS4_18smem_ptr_flag_bitsILi8EEENSR_INS5_IJNSA_ILi8EEESG_EEENS5_IJSG_SC_EEEEEEEvNS4_8identityESZ_S19_vS1A_EENS_8epilogue10collective18CollectiveEpilogueINS1C_23Sm100TmaWarpSpecializedILi1ELi1ELi32ELb0ELb0EEEJSH_NS5_IJNSR_ISF_SC_EES1H_EEEaSI_aSI_NS1C_6fusion15FusionCallbacksIS1G_NS1J_17LinearCombinationIaiaiLNS_15FloatRoundStyleE2EEESH_S1I_JEEENS4_5SM1004TMEM4LOAD26SM100_TMEM_LOAD_16dp32b32xENS4_13SM90_TMA_LOADENS10_INS11_ILi2ELi4ELi3EEES14_NSR_INS5_IJS15_SF_EEENS5_IJSF_SC_EEEEEEENS4_39AutoVectorizingCopyWithAssumedAlignmentILi128EEENS4_14SM90_TMA_STOREES1Y_S20_S20_EEEvvEEEEvNT_6ParamsE)
        /*09c0*/ 	.short	0x0380
        /*09c2*/ 	.short	0x0800


	//----- nvinfo : EIATTR_SW_WAR
	.align		4
.L_55:
        /*09c4*/ 	.byte	0x04, 0x36
        /*09c6*/ 	.short	(.L_57 - .L_56)
.L_56:
        /*09c8*/ 	.word	0x00000008
.L_57:


//--------------------- .nv.callgraph             --------------------------
	.section	.nv.callgraph,"",@"SHT_CUDA_CALLGRAPH"
	.align	4
	.sectionentsize	8
	.align		4
        /*0000*/ 	.word	0x00000000
	.align		4
        /*0004*/ 	.word	0xffffffff
	.align		4
        /*0008*/ 	.word	index@(_ZN7cutlass13device_kernelINS_4gemm6kernel13GemmUniversalIN4cute5tupleIJiiiiEEENS1_10collective13CollectiveMmaINS1_35MainloopSm100TmaUmmaWarpSpecializedILi13ELi2ELi4ENS5_IJNS4_1CILi4EEESB_NSA_ILi1EEEEEEEENS5_IJNSA_ILi64EEESF_NSA_ILi128EEEEEEaNS5_IJlSC_lEEEaSI_NS4_8TiledMMAINS4_8MMA_AtomIJNS4_15SM100_MMA_S8_SSIaaiLi64ELi64ELNS4_4UMMA5MajorE0ELSN_0ELNSM_8SaturateE0EEEEEENS4_6LayoutINS5_IJSC_SC_SC_EEENS5_IJNSA_ILi0EEEST_ST_EEEEENS5_IJNS4_10UnderscoreESW_SW_EEEEENS4_23SM90_TMA_LOAD_MULTICASTENS4_14ComposedLayoutINS4_7SwizzleILi3ELi4ELi3EEENS4_18smem_ptr_flag_bitsILi8EEENSR_INS5_IJNSA_ILi8EEESG_EEENS5_IJSG_SC_EEEEEEEvNS4_8identityESZ_S19_vS1A_EENS_8epilogue10collective18CollectiveEpilogueINS1C_23Sm100TmaWarpSpecializedILi1ELi1ELi32ELb0ELb0EEEJSH_NS5_IJNSR_ISF_SC_EES1H_EEEaSI_aSI_NS1C_6fusion15FusionCallbacksIS1G_NS1J_17LinearCombinationIaiaiLNS_15FloatRoundStyleE2EEESH_S1I_JEEENS4_5SM1004TMEM4LOAD26SM100_TMEM_LOAD_16dp32b32xENS4_13SM90_TMA_LOADENS10_INS11_ILi2ELi4ELi3EEES14_NSR_INS5_IJS15_SF_EEENS5_IJSF_SC_EEEEEEENS4_39AutoVectorizingCopyWithAssumedAlignmentILi128EEENS4_14SM90_TMA_STOREES1Y_S20_S20_EEEvvEEEEvNT_6ParamsE)
	.align		4
        /*000c*/ 	.word	index@(__assertfail)
	.align		4
        /*0010*/ 	.word	0x00000000
	.align		4
        /*0014*/ 	.word	0xfffffffe
	.align		4
        /*0018*/ 	.word	0x00000000
	.align		4
        /*001c*/ 	.word	0xfffffffd
	.align		4
        /*0020*/ 	.word	0x00000000
	.align		4
        /*0024*/ 	.word	0xfffffffc


//--------------------- .nv.constant4             --------------------------
	.section	.nv.constant4,"a",@progbits
	.align	8
	.align		8
.nv.constant4:
        /*0000*/ 	.dword	__assertfail
	.align		8
        /*0008*/ 	.dword	__unnamed_1
	.align		8
        /*0010*/ 	.dword	__unnamed_2
	.align		8
        /*0018*/ 	.dword	_ZN40_INTERNAL_a935d3e8_4_k_cu_4da16d16_281804cuda3std3__45__cpo5beginE
	.align		8
        /*0020*/ 	.dword	_ZN40_INTERNAL_a935d3e8_4_k_cu_4da16d16_281804cuda3std3__45__cpo3endE
	.align		8
        /*0028*/ 	.dword	_ZN40_INTERNAL_a935d3e8_4_k_cu_4da16d16_281804cuda3std3__45__cpo6cbeginE
	.align		8
        /*0030*/ 	.dword	_ZN40_INTERNAL_a935d3e8_4_k_cu_4da16d16_281804cuda3std3__45__cpo4cendE
	.align		8
        /*0038*/ 	.dword	_ZN40_INTERNAL_a935d3e8_4_k_cu_4da16d16_281804cuda3std3__442_GLOBAL__N__a935d3e8_4_k_cu_4da16d16_281806ignoreE
	.align		8
        /*0040*/ 	.dword	_ZN40_INTERNAL_a935d3e8_4_k_cu_4da16d16_281804cuda3std3__419piecewise_constructE
	.align		8
        /*0048*/ 	.dword	_ZN40_INTERNAL_a935d3e8_4_k_cu_4da16d16_281804cuda3std3__48in_placeE
	.align		8
        /*0050*/ 	.dword	_ZN40_INTERNAL_a935d3e8_4_k_cu_4da16d16_281804cuda3std6ranges3__45__cpo4swapE
	.align		8
        /*0058*/ 	.dword	_ZN40_INTERNAL_a935d3e8_4_k_cu_4da16d16_281804cuda3std6ranges3__45__cpo9iter_moveE
	.align		8
        /*0060*/ 	.dword	_ZN40_INTERNAL_a935d3e8_4_k_cu_4da16d16_281804cute7productE
	.align		8
        /*0068*/ 	.dword	_ZN40_INTERNAL_a935d3e8_4_k_cu_4da16d16_281804cute1_E
	.align		8
        /*0070*/ 	.dword	$str$25
	.align		8
        /*0078*/ 	.dword	$str$26
	.align		8
        /*0080*/ 	.dword	$str$27
	.align		8
        /*0088*/ 	.dword	$str$28


//--------------------- .text._ZN7cutlass13device_kernelINS_4gemm6kernel13GemmUniversalIN4cute5tupleIJiiiiEEENS1_10collective13CollectiveMmaINS1_35MainloopSm100TmaUmmaWarpSpecializedILi13ELi2ELi4ENS5_IJNS4_1CILi4EEESB_NSA_ILi1EEEEEEEENS5_IJNSA_ILi64EEESF_NSA_ILi128EEEEEEaNS5_IJlSC_lEEEaSI_NS4_8TiledMMAINS4_8MMA_AtomIJNS4_15SM100_MMA_S8_SSIaaiLi64ELi64ELNS4_4UMMA5MajorE0ELSN_0ELNSM_8SaturateE0EEEEEENS4_6LayoutINS5_IJSC_SC_SC_EEENS5_IJNSA_ILi0EEEST_ST_EEEEENS5_IJNS4_10UnderscoreESW_SW_EEEEENS4_23SM90_TMA_LOAD_MULTICASTENS4_14ComposedLayoutINS4_7SwizzleILi3ELi4ELi3EEENS4_18smem_ptr_flag_bitsILi8EEENSR_INS5_IJNSA_ILi8EEESG_EEENS5_IJSG_SC_EEEEEEEvNS4_8identityESZ_S19_vS1A_EENS_8epilogue10collective18CollectiveEpilogueINS1C_23Sm100TmaWarpSpecializedILi1ELi1ELi32ELb0ELb0EEEJSH_NS5_IJNSR_ISF_SC_EES1H_EEEaSI_aSI_NS1C_6fusion15FusionCallbacksIS1G_NS1J_17LinearCombinationIaiaiLNS_15FloatRoundStyleE2EEESH_S1I_JEEENS4_5SM1004TMEM4LOAD26SM100_TMEM_LOAD_16dp32b32xENS4_13SM90_TMA_LOADENS10_INS11_ILi2ELi4ELi3EEES14_NSR_INS5_IJS15_SF_EEENS5_IJSF_SC_EEEEEEENS4_39AutoVectorizingCopyWithAssumedAlignmentILi128EEENS4_14SM90_TMA_STOREES1Y_S20_S20_EEEvvEEEEvNT_6ParamsE --------------------------
	.section	.text._ZN7cutlass13device_kernelINS_4gemm6kernel13GemmUniversalIN4cute5tupleIJiiiiEEENS1_10collective13CollectiveMmaINS1_35MainloopSm100TmaUmmaWarpSpecializedILi13ELi2ELi4ENS5_IJNS4_1CILi4EEESB_NSA_ILi1EEEEEEEENS5_IJNSA_ILi64EEESF_NSA_ILi128EEEEEEaNS5_IJlSC_lEEEaSI_NS4_8TiledMMAINS4_8MMA_AtomIJNS4_15SM100_MMA_S8_SSIaaiLi64ELi64ELNS4_4UMMA5MajorE0ELSN_0ELNSM_8SaturateE0EEEEEENS4_6LayoutINS5_IJSC_SC_SC_EEENS5_IJNSA_ILi0EEEST_ST_EEEEENS5_IJNS4_10UnderscoreESW_SW_EEEEENS4_23SM90_TMA_LOAD_MULTICASTENS4_14ComposedLayoutINS4_7SwizzleILi3ELi4ELi3EEENS4_18smem_ptr_flag_bitsILi8EEENSR_INS5_IJNSA_ILi8EEESG_EEENS5_IJSG_SC_EEEEEEEvNS4_8identityESZ_S19_vS1A_EENS_8epilogue10collective18CollectiveEpilogueINS1C_23Sm100TmaWarpSpecializedILi1ELi1ELi32ELb0ELb0EEEJSH_NS5_IJNSR_ISF_SC_EES1H_EEEaSI_aSI_NS1C_6fusion15FusionCallbacksIS1G_NS1J_17LinearCombinationIaiaiLNS_15FloatRoundStyleE2EEESH_S1I_JEEENS4_5SM1004TMEM4LOAD26SM100_TMEM_LOAD_16dp32b32xENS4_13SM90_TMA_LOADENS10_INS11_ILi2ELi4ELi3EEES14_NSR_INS5_IJS15_SF_EEENS5_IJSF_SC_EEEEEEENS4_39AutoVectorizingCopyWithAssumedAlignmentILi128EEENS4_14SM90_TMA_STOREES1Y_S20_S20_EEEvvEEEEvNT_6ParamsE,"ax",@progbits
	.align	128
.text._ZN7cutlass13device_kernelINS_4gemm6kernel13GemmUniversalIN4cute5tupleIJiiiiEEENS1_10collective13CollectiveMmaINS1_35MainloopSm100TmaUmmaWarpSpecializedILi13ELi2ELi4ENS5_IJNS4_1CILi4EEESB_NSA_ILi1EEEEEEEENS5_IJNSA_ILi64EEESF_NSA_ILi128EEEEEEaNS5_IJlSC_lEEEaSI_NS4_8TiledMMAINS4_8MMA_AtomIJNS4_15SM100_MMA_S8_SSIaaiLi64ELi64ELNS4_4UMMA5MajorE0ELSN_0ELNSM_8SaturateE0EEEEEENS4_6LayoutINS5_IJSC_SC_SC_EEENS5_IJNSA_ILi0EEEST_ST_EEEEENS5_IJNS4_10UnderscoreESW_SW_EEEEENS4_23SM90_TMA_LOAD_MULTICASTENS4_14ComposedLayoutINS4_7SwizzleILi3ELi4ELi3EEENS4_18smem_ptr_flag_bitsILi8EEENSR_INS5_IJNSA_ILi8EEESG_EEENS5_IJSG_SC_EEEEEEEvNS4_8identityESZ_S19_vS1A_EENS_8epilogue10collective18CollectiveEpilogueINS1C_23Sm100TmaWarpSpecializedILi1ELi1ELi32ELb0ELb0EEEJSH_NS5_IJNSR_ISF_SC_EES1H_EEEaSI_aSI_NS1C_6fusion15FusionCallbacksIS1G_NS1J_17LinearCombinationIaiaiLNS_15FloatRoundStyleE2EEESH_S1I_JEEENS4_5SM1004TMEM4LOAD26SM100_TMEM_LOAD_16dp32b32xENS4_13SM90_TMA_LOADENS10_INS11_ILi2ELi4ELi3EEES14_NSR_INS5_IJS15_SF_EEENS5_IJSF_SC_EEEEEEENS4_39AutoVectorizingCopyWithAssumedAlignmentILi128EEENS4_14SM90_TMA_STOREES1Y_S20_S20_EEEvvEEEEvNT_6ParamsE:
        .type           _ZN7cutlass13device_kernelINS_4gemm6kernel13GemmUniversalIN4cute5tupleIJiiiiEEENS1_10collective13CollectiveMmaINS1_35MainloopSm100TmaUmmaWarpSpecializedILi13ELi2ELi4ENS5_IJNS4_1CILi4EEESB_NSA_ILi1EEEEEEEENS5_IJNSA_ILi64EEESF_NSA_ILi128EEEEEEaNS5_IJlSC_lEEEaSI_NS4_8TiledMMAINS4_8MMA_AtomIJNS4_15SM100_MMA_S8_SSIaaiLi64ELi64ELNS4_4UMMA5MajorE0ELSN_0ELNSM_8SaturateE0EEEEEENS4_6LayoutINS5_IJSC_SC_SC_EEENS5_IJNSA_ILi0EEEST_ST_EEEEENS5_IJNS4_10UnderscoreESW_SW_EEEEENS4_23SM90_TMA_LOAD_MULTICASTENS4_14ComposedLayoutINS4_7SwizzleILi3ELi4ELi3EEENS4_18smem_ptr_flag_bitsILi8EEENSR_INS5_IJNSA_ILi8EEESG_EEENS5_IJSG_SC_EEEEEEEvNS4_8identityESZ_S19_vS1A_EENS_8epilogue10collective18CollectiveEpilogueINS1C_23Sm100TmaWarpSpecializedILi1ELi1ELi32ELb0ELb0EEEJSH_NS5_IJNSR_ISF_SC_EES1H_EEEaSI_aSI_NS1C_6fusion15FusionCallbacksIS1G_NS1J_17LinearCombinationIaiaiLNS_15FloatRoundStyleE2EEESH_S1I_JEEENS4_5SM1004TMEM4LOAD26SM100_TMEM_LOAD_16dp32b32xENS4_13SM90_TMA_LOADENS10_INS11_ILi2ELi4ELi3EEES14_NSR_INS5_IJS15_SF_EEENS5_IJSF_SC_EEEEEEENS4_39AutoVectorizingCopyWithAssumedAlignmentILi128EEENS4_14SM90_TMA_STOREES1Y_S20_S20_EEEvvEEEEvNT_6ParamsE,@function
        .size           _ZN7cutlass13device_kernelINS_4gemm6kernel13GemmUniversalIN4cute5tupleIJiiiiEEENS1_10collective13CollectiveMmaINS1_35MainloopSm100TmaUmmaWarpSpecializedILi13ELi2ELi4ENS5_IJNS4_1CILi4EEESB_NSA_ILi1EEEEEEEENS5_IJNSA_ILi64EEESF_NSA_ILi128EEEEEEaNS5_IJlSC_lEEEaSI_NS4_8TiledMMAINS4_8MMA_AtomIJNS4_15SM100_MMA_S8_SSIaaiLi64ELi64ELNS4_4UMMA5MajorE0ELSN_0ELNSM_8SaturateE0EEEEEENS4_6LayoutINS5_IJSC_SC_SC_EEENS5_IJNSA_ILi0EEEST_ST_EEEEENS5_IJNS4_10UnderscoreESW_SW_EEEEENS4_23SM90_TMA_LOAD_MULTICASTENS4_14ComposedLayoutINS4_7SwizzleILi3ELi4ELi3EEENS4_18smem_ptr_flag_bitsILi8EEENSR_INS5_IJNSA_ILi8EEESG_EEENS5_IJSG_SC_EEEEEEEvNS4_8identityESZ_S19_vS1A_EENS_8epilogue10collective18CollectiveEpilogueINS1C_23Sm100TmaWarpSpecializedILi1ELi1ELi32ELb0ELb0EEEJSH_NS5_IJNSR_ISF_SC_EES1H_EEEaSI_aSI_NS1C_6fusion15FusionCallbacksIS1G_NS1J_17LinearCombinationIaiaiLNS_15FloatRoundStyleE2EEESH_S1I_JEEENS4_5SM1004TMEM4LOAD26SM100_TMEM_LOAD_16dp32b32xENS4_13SM90_TMA_LOADENS10_INS11_ILi2ELi4ELi3EEES14_NSR_INS5_IJS15_SF_EEENS5_IJSF_SC_EEEEEEENS4_39AutoVectorizingCopyWithAssumedAlignmentILi128EEENS4_14SM90_TMA_STOREES1Y_S20_S20_EEEvvEEEEvNT_6ParamsE,(.L_x_163 - _ZN7cutlass13device_kernelINS_4gemm6kernel13GemmUniversalIN4cute5tupleIJiiiiEEENS1_10collective13CollectiveMmaINS1_35MainloopSm100TmaUmmaWarpSpecializedILi13ELi2ELi4ENS5_IJNS4_1CILi4EEESB_NSA_ILi1EEEEEEEENS5_IJNSA_ILi64EEESF_NSA_ILi128EEEEEEaNS5_IJlSC_lEEEaSI_NS4_8TiledMMAINS4_8MMA_AtomIJNS4_15SM100_MMA_S8_SSIaaiLi64ELi64ELNS4_4UMMA5MajorE0ELSN_0ELNSM_8SaturateE0EEEEEENS4_6LayoutINS5_IJSC_SC_SC_EEENS5_IJNSA_ILi0EEEST_ST_EEEEENS5_IJNS4_10UnderscoreESW_SW_EEEEENS4_23SM90_TMA_LOAD_MULTICASTENS4_14ComposedLayoutINS4_7SwizzleILi3ELi4ELi3EEENS4_18smem_ptr_flag_bitsILi8EEENSR_INS5_IJNSA_ILi8EEESG_EEENS5_IJSG_SC_EEEEEEEvNS4_8identityESZ_S19_vS1A_EENS_8epilogue10collective18CollectiveEpilogueINS1C_23Sm100TmaWarpSpecializedILi1ELi1ELi32ELb0ELb0EEEJSH_NS5_IJNSR_ISF_SC_EES1H_EEEaSI_aSI_NS1C_6fusion15FusionCallbacksIS1G_NS1J_17LinearCombinationIaiaiLNS_15FloatRoundStyleE2EEESH_S1I_JEEENS4_5SM1004TMEM4LOAD26SM100_TMEM_LOAD_16dp32b32xENS4_13SM90_TMA_LOADENS10_INS11_ILi2ELi4ELi3EEES14_NSR_INS5_IJS15_SF_EEENS5_IJSF_SC_EEEEEEENS4_39AutoVectorizingCopyWithAssumedAlignmentILi128EEENS4_14SM90_TMA_STOREES1Y_S20_S20_EEEvvEEEEvNT_6ParamsE)
        .other          _ZN7cutlass13device_kernelINS_4gemm6kernel13GemmUniversalIN4cute5tupleIJiiiiEEENS1_10collective13CollectiveMmaINS1_35MainloopSm100TmaUmmaWarpSpecializedILi13ELi2ELi4ENS5_IJNS4_1CILi4EEESB_NSA_ILi1EEEEEEEENS5_IJNSA_ILi64EEESF_NSA_ILi128EEEEEEaNS5_IJlSC_lEEEaSI_NS4_8TiledMMAINS4_8MMA_AtomIJNS4_15SM100_MMA_S8_SSIaaiLi64ELi64ELNS4_4UMMA5MajorE0ELSN_0ELNSM_8SaturateE0EEEEEENS4_6LayoutINS5_IJSC_SC_SC_EEENS5_IJNSA_ILi0EEEST_ST_EEEEENS5_IJNS4_10UnderscoreESW_SW_EEEEENS4_23SM90_TMA_LOAD_MULTICASTENS4_14ComposedLayoutINS4_7SwizzleILi3ELi4ELi3EEENS4_18smem_ptr_flag_bitsILi8EEENSR_INS5_IJNSA_ILi8EEESG_EEENS5_IJSG_SC_EEEEEEEvNS4_8identityESZ_S19_vS1A_EENS_8epilogue10collective18CollectiveEpilogueINS1C_23Sm100TmaWarpSpecializedILi1ELi1ELi32ELb0ELb0EEEJSH_NS5_IJNSR_ISF_SC_EES1H_EEEaSI_aSI_NS1C_6fusion15FusionCallbacksIS1G_NS1J_17LinearCombinationIaiaiLNS_15FloatRoundStyleE2EEESH_S1I_JEEENS4_5SM1004TMEM4LOAD26SM100_TMEM_LOAD_16dp32b32xENS4_13SM90_TMA_LOADENS10_INS11_ILi2ELi4ELi3EEES14_NSR_INS5_IJS15_SF_EEENS5_IJSF_SC_EEEEEEENS4_39AutoVectorizingCopyWithAssumedAlignmentILi128EEENS4_14SM90_TMA_STOREES1Y_S20_S20_EEEvvEEEEvNT_6ParamsE,@"STO_CUDA_ENTRY STV_DEFAULT"
_ZN7cutlass13device_kernelINS_4gemm6kernel13GemmUniversalIN4cute5tupleIJiiiiEEENS1_10collective13CollectiveMmaINS1_35MainloopSm100TmaUmmaWarpSpecializedILi13ELi2ELi4ENS5_IJNS4_1CILi4EEESB_NSA_ILi1EEEEEEEENS5_IJNSA_ILi64EEESF_NSA_ILi128EEEEEEaNS5_IJlSC_lEEEaSI_NS4_8TiledMMAINS4_8MMA_AtomIJNS4_15SM100_MMA_S8_SSIaaiLi64ELi64ELNS4_4UMMA5MajorE0ELSN_0ELNSM_8SaturateE0EEEEEENS4_6LayoutINS5_IJSC_SC_SC_EEENS5_IJNSA_ILi0EEEST_ST_EEEEENS5_IJNS4_10UnderscoreESW_SW_EEEEENS4_23SM90_TMA_LOAD_MULTICASTENS4_14ComposedLayoutINS4_7SwizzleILi3ELi4ELi3EEENS4_18smem_ptr_flag_bitsILi8EEENSR_INS5_IJNSA_ILi8EEESG_EEENS5_IJSG_SC_EEEEEEEvNS4_8identityESZ_S19_vS1A_EENS_8epilogue10collective18CollectiveEpilogueINS1C_23Sm100TmaWarpSpecializedILi1ELi1ELi32ELb0ELb0EEEJSH_NS5_IJNSR_ISF_SC_EES1H_EEEaSI_aSI_NS1C_6fusion15FusionCallbacksIS1G_NS1J_17LinearCombinationIaiaiLNS_15FloatRoundStyleE2EEESH_S1I_JEEENS4_5SM1004TMEM4LOAD26SM100_TMEM_LOAD_16dp32b32xENS4_13SM90_TMA_LOADENS10_INS11_ILi2ELi4ELi3EEES14_NSR_INS5_IJS15_SF_EEENS5_IJSF_SC_EEEEEEENS4_39AutoVectorizingCopyWithAssumedAlignmentILi128EEENS4_14SM90_TMA_STOREES1Y_S20_S20_EEEvvEEEEvNT_6ParamsE:
[----:B------:R-:W1:Y:S01]  /*0000*/  LDC R1, c[0x0][0x37c] ;  /* 0x0000df00ff017b82 */ /* 0x000e620000000800 */
[----:B------:R-:W2:Y:S01]  /*0010*/  S2R R69, SR_TID.X ;  /* 0x0000000000457919 */ /* 0x000ea20000002100 */
[----:B------:R-:W3:Y:S01]  /*0020*/  LDCU.64 UR6, c[0x0][0x890] ;  /* 0x00011200ff0677ac */ /* 0x000ee20008000a00 */
[----:B------:R-:W-:Y:S01]  /*0030*/  PRMT R80, RZ, 0x7610, R80 ;  /* 0x00007610ff507816 */ /* 0x000fe20000000050 */
[----:B------:R-:W4:Y:S01]  /*0040*/  LDCU.64 UR52, c[0x0][0x358] ;  /* 0x00006b00ff3477ac */ /* 0x000f220008000a00 */
[----:B------:R-:W-:Y:S02]  /*0050*/  ELECT P3, URZ, PT ;  /* 0x0000000000ff782f */ /* 0x000fe40003860000 */
[----:B---3--:R-:W-:-:S04]  /*0060*/  ISETP.NE.U32.AND P0, PT, RZ, UR6, PT ;  /* 0x00000006ff007c0c */ /* 0x008fc8000bf05070 */
[----:B------:R-:W-:Y:S02]  /*0070*/  ISETP.NE.AND.EX P1, PT, RZ, UR7, PT, P0 ;  /* 0x00000007ff007c0c */ /* 0x000fe4000bf25300 */
[----:B--2---:R-:W-:-:S05]  /*0080*/  SHF.R.U32.HI R81, RZ, 0x5, R69 ;  /* 0x00000005ff517819 */ /* 0x004fca0000011645 */
[----:B------:R-:W2:Y:S02]  /*0090*/  SHFL.IDX PT, R0, R81, RZ, 0x1f ;  /* 0x00001fff51007589 */ /* 0x000ea400000e0000 */
[----:B--2---:R-:W-:-:S04]  /*00a0*/  R2UR UR10, R0 ;  /* 0x00000000000a72ca */ /* 0x004fc800000e0000 */
[----:B-1--4-:R-:W-:Y:S05]  /*00b0*/  @P1 BRA `(.L_x_0) ;  /* 0x00000000002c1947 */ /* 0x012fea0003800000 */
[----:B------:R-:W1:Y:S02]  /*00c0*/  LDCU.64 UR4, c[0x0][0x888] ;  /* 0x00011100ff0477ac */ /* 0x000e640008000a00 */
[----:B-1----:R-:W-:-:S04]  /*00d0*/  UISETP.NE.U32.AND UP0, UPT, UR4, URZ, UPT ;  /* 0x000000ff0400728c */ /* 0x002fc8000bf05070 */
[----:B------:R-:W-:-:S09]  /*00e0*/  UISETP.NE.AND.EX UP0, UPT, UR5, URZ, UPT, UP0 ;  /* 0x000000ff0500728c */ /* 0x000fd2000bf05300 */
[----:B------:R-:W-:Y:S05]  /*00f0*/  BRA.U !UP0, `(.L_x_1) ;  /* 0x0000000108107547 */ /* 0x000fea000b800000 */
[----:B------:R-:W1:Y:S02]  /*0100*/  LDC.64 R2, c[0x0][0x888] ;  /* 0x00022200ff027b82 */ /* 0x000e640000000a00 */
[----:B-1----:R1:W5:Y:S01]  /*0110*/  LDG.E R39, desc[UR52][R2.64] ;  /* 0x0000003402277981 */ /* 0x002362000c1e1900 */
[----:B------:R-:W-:Y:S01]  /*0120*/  HFMA2 R80, -RZ, RZ, 0, 5.9604644775390625e-08 ;  /* 0x00000001ff507431 */ /* 0x000fe200000001ff */
[----:B------:R-:W-:Y:S05]  /*0130*/  BRA `(.L_x_0) ;  /* 0x00000000000c7947 */ /* 0x000fea0003800000 */
.L_x_1:
[----:B------:R-:W1:Y:S01]  /*0140*/  LDCU UR4, c[0x0][0x880] ;  /* 0x00011000ff0477ac */ /* 0x000e620008000800 */
[----:B------:R-:W-:Y:S01]  /*0150*/  HFMA2 R80, -RZ, RZ, 0, 5.9604644775390625e-08 ;  /* 0x00000001ff507431 */ /* 0x000fe200000001ff */
[----:B-1----:R-:W-:-:S07]  /*0160*/  MOV R39, UR4 ;  /* 0x0000000400277c02 */ /* 0x002fce0008000f00 */
.L_x_0:
[----:B------:R-:W2:Y:S02]  /*0170*/  LDCU.64 UR4, c[0x0][0x8b0] ;  /* 0x00011600ff0477ac */ /* 0x000ea40008000a00 */
[----:B--2---:R-:W-:-:S04]  /*0180*/  UISETP.NE.U32.AND UP0, UPT, UR4, URZ, UPT ;  /* 0x000000ff0400728c */ /* 0x004fc8000bf05070 */
[----:B------:R-:W-:-:S09]  /*0190*/  UISETP.NE.AND.EX UP0, UPT, UR5, URZ, UPT, UP0 ;  /* 0x000000ff0500728c */ /* 0x000fd2000bf05300 */
[----:B------:R-:W-:Y:S05]  /*01a0*/  BRA.U UP0, `(.L_x_2) ;  /* 0x0000000100247547 */ /* 0x000fea000b800000 */
[----:B------:R-:W2:Y:S02]  /*01b0*/  LDCU.64 UR4, c[0x0][0x8a8] ;  /* 0x00011500ff0477ac */ /* 0x000ea40008000a00 */
[----:B--2---:R-:W-:-:S04]  /*01c0*/  UISETP.NE.U32.AND UP0, UPT, UR4, URZ, UPT ;  /* 0x000000ff0400728c */ /* 0x004fc8000bf05070 */
[----:B------:R-:W-:-:S09]  /*01d0*/  UISETP.NE.AND.EX UP0, UPT, UR5, URZ, UPT, UP0 ;  /* 0x000000ff0500728c */ /* 0x000fd2000bf05300 */
[----:B------:R-:W-:Y:S05]  /*01e0*/  BRA.U !UP0, `(.L_x_3) ;  /* 0x00000001080c7547 */ /* 0x000fea000b800000 */
[----:B-1----:R-:W1:Y:S02]  /*01f0*/  LDC.64 R2, c[0x0][0x8a8] ;  /* 0x00022a00ff027b82 */ /* 0x002e640000000a00 */
[----:B-1----:R2:W5:Y:S01]  /*0200*/  LDG.E R38, desc[UR52][R2.64] ;  /* 0x0000003402267981 */ /* 0x002562000c1e1900 */
[----:B------:R-:W-:Y:S05]  /*0210*/  BRA `(.L_x_2) ;  /* 0x0000000000087947 */ /* 0x000fea0003800000 */
.L_x_3:
[----:B------:R-:W2:Y:S02]  /*0220*/  LDCU UR4, c[0x0][0x8a0] ;  /* 0x00011400ff0477ac */ /* 0x000ea40008000800 */
[----:B--2---:R-:W-:Y:S02]  /*0230*/  MOV R38, UR4 ;  /* 0x0000000400267c02 */ /* 0x004fe40008000f00 */
.L_x_2:
[----:B------:R-:W-:Y:S01]  /*0240*/  IMAD.U32 R0, RZ, RZ, UR10 ;  /* 0x0000000aff007e24 */ /* 0x000fe2000f8e00ff */
[----:B------:R-:W-:Y:S04]  /*0250*/  BSSY.RECONVERGENT B0, `(.L_x_4) ;  /* 0x000000c000007945 */ /* 0x000fe80003800200 */
[C---:B------:R-:W-:Y:S02]  /*0260*/  ISETP.NE.OR P2, PT, R0.reuse, 0x1, !P3 ;  /* 0x000000010000780c */ /* 0x040fe40005f45670 */
[----:B------:R-:W-:-:S11]  /*0270*/  ISETP.NE.OR P1, PT, R0, 0x3, !P3 ;  /* 0x000000030000780c */ /* 0x000fd60005f25670 */
[----:B------:R-:W-:Y:S05]  /*0280*/  @P2 BRA `(.L_x_5) ;  /* 0x0000000000202947 */ /* 0x000fea0003800000 */
[----:B------:R-:W3:Y:S02]  /*0290*/  LDCU.64 UR4, c[0x0][0x348] ;  /* 0x00006900ff0477ac */ /* 0x000ee40008000a00 */
[----:B---3--:R-:W-:Y:S02]  /*02a0*/  UIADD3 UR8, UP1, UPT, UR4, 0x80, URZ ;  /* 0x0000008004087890 */ /* 0x008fe4000ff3e0ff */
[----:B------:R-:W-:Y:S02]  /*02b0*/  UIADD3 UR4, UP0, UPT, UR4, 0x180, URZ ;  /* 0x0000018004047890 */ /* 0x000fe4000ff1e0ff */
[----:B------:R-:W-:Y:S02]  /*02c0*/  UIADD3.X UR9, UPT, UPT, URZ, UR5, URZ, UP1, !UPT ;  /* 0x00000005ff097290 */ /* 0x000fe40008ffe4ff */
[----:B------:R-:W-:-:S07]  /*02d0*/  UIADD3.X UR5, UPT, UPT, URZ, UR5, URZ, UP0, !UPT ;  /* 0x00000005ff057290 */ /* 0x000fce00087fe4ff */
[----:B------:R3:W-:Y:S02]  /*02e0*/  UTMACCTL.PF [UR8] ;  /* 0x00000000080079b9 */ /* 0x0007e40008040000 */
[----:B------:R3:W-:Y:S02]  /*02f0*/  UTMACCTL.PF [UR4] ;  /* 0x00000000040079b9 */ /* 0x0007e40008040000 */
[----:B---3--:R-:W-:Y:S01]  /*0300*/  NOP ;  /* 0x0000000000007918 */ /* 0x008fe20000000000 */
.L_x_5:
[----:B------:R-:W-:Y:S05]  /*0310*/  BSYNC.RECONVERGENT B0 ;  /* 0x0000000000007941 */ /* 0x000fea0003800200 */
.L_x_4:
[----:B------:R-:W-:Y:S04]  /*0320*/  BSSY.RECONVERGENT B0, `(.L_x_6) ;  /* 0x000000a000007945 */ /* 0x000fe80003800200 */
        /* <DEDUP_REMOVED lines=9> */
.L_x_7:
[----:B------:R-:W-:Y:S05]  /*03c0*/  BSYNC.RECONVERGENT B0 ;  /* 0x0000000000007941 */ /* 0x000fea0003800200 */
.L_x_6:
[----:B------:R-:W3:Y:S01]  /*03d0*/  LDCU.64 UR4, c[0x0][0x888] ;  /* 0x00011100ff0477ac */ /* 0x000ee20008000a00 */
[----:B------:R-:W-:Y:S01]  /*03e0*/  ISETP.NE.AND.EX P0, PT, RZ, UR7, PT, P0 ;  /* 0x00000007ff007c0c */ /* 0x000fe2000bf05300 */
[----:B------:R-:W-:Y:S01]  /*03f0*/  UPLOP3.LUT UP3, UPT, UPT, UPT, UPT, 0x80, 0x8 ;  /* 0x000000000008789c */ /* 0x000fe20003f6f070 */
[----:B---3--:R-:W-:-:S04]  /*0400*/  ISETP.NE.U32.AND P1, PT, RZ, UR4, PT ;  /* 0x00000004ff007c0c */ /* 0x008fc8000bf25070 */
[----:B------:R-:W-:-:S13]  /*0410*/  ISETP.NE.AND.EX P1, PT, RZ, UR5, PT, P1 ;  /* 0x00000005ff007c0c */ /* 0x000fda000bf25310 */
[----:B------:R-:W-:Y:S05]  /*0420*/  @P1 BRA P0, `(.L_x_8) ;  /* 0x0000000000281947 */ /* 0x000fea0000000000 */
[----:B-----5:R-:W-:Y:S01]  /*0430*/  R2UR UR8, R39 ;  /* 0x00000000270872ca */ /* 0x020fe200000e0000 */
[----:B------:R-:W-:Y:S02]  /*0440*/  UISETP.NE.U32.AND UP0, UPT, UR6, URZ, UPT ;  /* 0x000000ff0600728c */ /* 0x000fe4000bf05070 */
[----:B------:R-:W-:Y:S02]  /*0450*/  UISETP.NE.U32.AND UP1, UPT, UR4, URZ, UPT ;  /* 0x000000ff0400728c */ /* 0x000fe4000bf25070 */
[----:B------:R-:W-:Y:S02]  /*0460*/  UISETP.NE.AND.EX UP2, UPT, UR7, URZ, UPT, UP0 ;  /* 0x000000ff0700728c */ /* 0x000fe4000bf45300 */
[----:B------:R-:W-:-:S04]  /*0470*/  UISETP.NE.AND.EX UP0, UPT, UR5, URZ, UPT, UP1 ;  /* 0x000000ff0500728c */ /* 0x000fc8000bf05310 */
[----:B------:R-:W-:Y:S02]  /*0480*/  USEL UR4, URZ, 0xffffffff, UP0 ;  /* 0xffffffffff047887 */ /* 0x000fe40008000000 */
[----:B------:R-:W-:-:S04]  /*0490*/  UISETP.NE.AND UP1, UPT, UR8, URZ, UPT ;  /* 0x000000ff0800728c */ /* 0x000fc8000bf25270 */
[----:B------:R-:W-:-:S04]  /*04a0*/  @!UP2 USEL UR4, URZ, 0xffffffff, UP1 ;  /* 0xffffffffff04a887 */ /* 0x000fc80008800000 */
[----:B------:R-:W-:-:S04]  /*04b0*/  ULOP3.LUT UR4, UR4, 0x1, URZ, 0xc0, !UPT ;  /* 0x0000000104047892 */ /* 0x000fc8000f8ec0ff */
[----:B------:R-:W-:-:S11]  /*04c0*/  UISETP.NE.U32.AND UP3, UPT, UR4, 0x1, UPT ;  /* 0x000000010400788c */ /* 0x000fd6000bf65070 */
.L_x_8:
[----:B-12---:R-:W1:Y:S01]  /*04d0*/  SHFL.IDX PT, R2, R81, RZ, 0x1f ;  /* 0x00001fff51027589 */ /* 0x006e6200000e0000 */
[----:B------:R-:W-:-:S04]  /*04e0*/  UISETP.NE.AND UP0, UPT, UR10, 0x2, UPT ;  /* 0x000000020a00788c */ /* 0x000fc8000bf05270 */
[----:B------:R-:W-:Y:S01]  /*04f0*/  USEL UR26, URZ, 0x1, UP0 ;  /* 0x00000001ff1a7887 */ /* 0x000fe20008000000 */
[----:B-1----:R-:W-:-:S13]  /*0500*/  ISETP.NE.AND P0, PT, R2, RZ, PT ;  /* 0x000000ff0200720c */ /* 0x002fda0003f05270 */
[----:B------:R-:W-:Y:S05]  /*0510*/  @P0 BRA `(.L_x_9) ;  /* 0x0000000000ac0947 */ /* 0x000fea0003800000 */
[----:B------:R-:W-:Y:S01]  /*0520*/  ELECT P0, URZ, PT ;  /* 0x0000000000ff782f */ /* 0x000fe20003800000 */
[----:B------:R-:W-:-:S12]  /*0530*/  BSSY.RECONVERGENT B0, `(.L_x_9) ;  /* 0x0000029000007945 */ /* 0x000fd80003800200 */
[----:B------:R-:W-:Y:S05]  /*0540*/  @!P0 BRA `(.L_x_10) ;  /* 0x00000000009c8947 */ /* 0x000fea0003800000 */
[----:B------:R-:W1:Y:S01]  /*0550*/  S2UR UR6, SR_CgaCtaId ;  /* 0x00000000000679c3 */ /* 0x000e620000008800 */
[----:B------:R-:W-:Y:S01]  /*0560*/  UMOV UR7, 0x400 ;  /* 0x0000040000077882 */ /* 0x000fe20000000000 */
[----:B------:R-:W-:Y:S01]  /*0570*/  UMOV UR5, 0x1 ;  /* 0x0000000100057882 */ /* 0x000fe20000000000 */
[----:B------:R-:W-:Y:S01]  /*0580*/  UMOV UR4, 0x7 ;  /* 0x0000000700047882 */ /* 0x000fe20000000000 */
[----:B------:R-:W-:-:S04]  /*0590*/  UIADD3 UR8, UPT, UPT, -UR5, 0x100000, URZ ;  /* 0x0010000005087890 */ /* 0x000fc8000fffe1ff */
[----:B------:R-:W-:Y:S02]  /*05a0*/  USHF.L.U32 UR9, UR8, 0xb, URZ ;  /* 0x0000000b08097899 */ /* 0x000fe400080006ff */
[----:B------:R-:W-:Y:S02]  /*05b0*/  USHF.L.U32 UR8, UR8, 0x1, URZ ;  /* 0x0000000108087899 */ /* 0x000fe400080006ff */
[----:B------:R-:W-:-:S04]  /*05c0*/  UIADD3 UR4, UPT, UPT, -UR4, 0x100000, URZ ;  /* 0x0010000004047890 */ /* 0x000fc8000fffe1ff */
[----:B------:R-:W-:Y:S02]  /*05d0*/  USHF.L.U32 UR5, UR4, 0xb, URZ ;  /* 0x0000000b04057899 */ /* 0x000fe400080006ff */
[----:B------:R-:W-:Y:S02]  /*05e0*/  USHF.L.U32 UR4, UR4, 0x1, URZ ;  /* 0x0000000104047899 */ /* 0x000fe400080006ff */
[----:B-1----:R-:W-:Y:S01]  /*05f0*/  ULEA UR6, UR6, UR7, 0x18 ;  /* 0x0000000706067291 */ /* 0x002fe2000f8ec0ff */
[----:B------:R-:W1:Y:S11]  /*0600*/  FENCE.VIEW.ASYNC.S ;  /* 0x00000000000073c6 */ /* 0x000e760000000000 */
[----:B-1----:R1:W2:Y:S01]  /*0610*/  SYNCS.EXCH.64 URZ, [UR6], UR8 ;  /* 0x0000000806ff75b2 */ /* 0x0022a20008000100 */
[----:B------:R1:W3:Y:S01]  /*0620*/  SYNCS.EXCH.64 URZ, [UR6+0x68], UR4 ;  /* 0x0000680406ff75b2 */ /* 0x0002e20008000100 */
[----:B------:R1:W4:Y:S01]  /*0630*/  SYNCS.EXCH.64 URZ, [UR6+0x8], UR8 ;  /* 0x0000080806ff75b2 */ /* 0x0003220008000100 */
[----:B------:R1:W1:Y:S01]  /*0640*/  SYNCS.EXCH.64 URZ, [UR6+0x70], UR4 ;  /* 0x0000700406ff75b2 */ /* 0x0002620008000100 */
        /* <DEDUP_REMOVED lines=22> */
[----:B--234-:R-:W-:Y:S01]  /*07b0*/  NOP ;  /* 0x0000000000007918 */ /* 0x01cfe20000000000 */
.L_x_10:
[----:B-1----:R-:W-:Y:S05]  /*07c0*/  BSYNC.RECONVERGENT B0 ;  /* 0x0000000000007941 */ /* 0x002fea0003800200 */
.L_x_9:
[----:B------:R-:W1:Y:S01]  /*07d0*/  SHFL.IDX PT, R2, R81, RZ, 0x1f ;  /* 0x00001fff51027589 */ /* 0x000e6200000e0000 */
[----:B------:R-:W-:Y:S01]  /*07e0*/  NOP ;  /* 0x0000000000007918 */ /* 0x000fe20000000000 */
[----:B-1----:R-:W-:-:S13]  /*07f0*/  ISETP.NE.AND P0, PT, R2, 0x1, PT ;  /* 0x000000010200780c */ /* 0x002fda0003f05270 */
[----:B------:R-:W-:Y:S05]  /*0800*/  @P0 BRA `(.L_x_11) ;  /* 0x0000000000400947 */ /* 0x000fea0003800000 */
        /* <DEDUP_REMOVED lines=9> */
[----:B------:R-:W-:Y:S01]  /*08a0*/  USHF.L.U32 UR4, UR4, 0x1, URZ ;  /* 0x0000000104047899 */ /* 0x000fe200080006ff */
[----:B------:R-:W-:Y:S01]  /*08b0*/  ELECT P0, URZ, PT ;  /* 0x0000000000ff782f */ /* 0x000fe20003800000 */
[----:B-1----:R-:W-:Y:S01]  /*08c0*/  ULEA UR6, UR6, UR7, 0x18 ;  /* 0x0000000706067291 */ /* 0x002fe2000f8ec0ff */
[----:B------:R-:W1:Y:S11]  /*08d0*/  FENCE.VIEW.ASYNC.S ;  /* 0x00000000000073c6 */ /* 0x000e760000000000 */
[----:B-1----:R1:W2:Y:S01]  /*08e0*/  SYNCS.EXCH.64 URZ, [UR6+0xd0], UR8 ;  /* 0x0000d00806ff75b2 */ /* 0x0022a20008000100 */
[----:B------:R1:W3:Y:S01]  /*08f0*/  SYNCS.EXCH.64 URZ, [UR6+0xd8], UR4 ;  /* 0x0000d80406ff75b2 */ /* 0x0002e20008000100 */
[----:B------:R-:W-:Y:S01]  /*0900*/  NOP ;  /* 0x0000000000007918 */ /* 0x000fe20000000000 */
.L_x_11:
[----:B------:R-:W4:Y:S01]  /*0910*/  SHFL.IDX PT, R2, R81, RZ, 0x1f ;  /* 0x00001fff51027589 */ /* 0x000f2200000e0000 */
[----:B------:R-:W-:Y:S01]  /*0920*/  NOP ;  /* 0x0000000000007918 */ /* 0x000fe20000000000 */
[----:B----4-:R-:W-:-:S13]  /*0930*/  ISETP.NE.AND P0, PT, R2, 0x3, PT ;  /* 0x000000030200780c */ /* 0x010fda0003f05270 */
[----:B------:R-:W-:Y:S05]  /*0940*/  @P0 BRA `(.L_x_12) ;  /* 0x0000000000300947 */ /* 0x000fea0003800000 */
[----:B-1----:R-:W1:Y:S01]  /*0950*/  S2UR UR5, SR_CgaCtaId ;  /* 0x00000000000579c3 */ /* 0x002e620000008800 */
[----:B------:R-:W-:Y:S01]  /*0960*/  UMOV UR6, 0x400 ;  /* 0x0000040000067882 */ /* 0x000fe20000000000 */
[----:B------:R-:W-:Y:S01]  /*0970*/  UMOV UR4, 0x20 ;  /* 0x0000002000047882 */ /* 0x000fe20000000000 */
[----:B------:R-:W-:Y:S01]  /*0980*/  ELECT P0, URZ, PT ;  /* 0x0000000000ff782f */ /* 0x000fe20003800000 */
[----:B-1----:R-:W-:Y:S02]  /*0990*/  ULEA UR5, UR5, UR6, 0x18 ;  /* 0x0000000605057291 */ /* 0x002fe4000f8ec0ff */
[----:B------:R-:W-:-:S04]  /*09a0*/  UIADD3 UR6, UPT, UPT, -UR4, 0x100000, URZ ;  /* 0x0010000004067890 */ /* 0x000fc8000fffe1ff */
[----:B------:R-:W-:Y:S02]  /*09b0*/  USHF.L.U32 UR7, UR6, 0xb, URZ ;  /* 0x0000000b06077899 */ /* 0x000fe400080006ff */
[----:B------:R-:W-:Y:S01]  /*09c0*/  USHF.L.U32 UR6, UR6, 0x1, URZ ;  /* 0x0000000106067899 */ /* 0x000fe200080006ff */
[----:B------:R-:W1:Y:S11]  /*09d0*/  FENCE.VIEW.ASYNC.S ;  /* 0x00000000000073c6 */ /* 0x000e760000000000 */
[----:B-1----:R4:W1:Y:S01]  /*09e0*/  SYNCS.EXCH.64 URZ, [UR5+0xe0], UR6 ;  /* 0x0000e00605ff75b2 */ /* 0x0028620008000100 */
[----:B------:R4:W1:Y:S02]  /*09f0*/  SYNCS.EXCH.64 URZ, [UR5+0xe8], UR6 ;  /* 0x0000e80605ff75b2 */ /* 0x0008640008000100 */
[----:B----4-:R-:W-:Y:S01]  /*0a00*/  NOP ;  /* 0x0000000000007918 */ /* 0x010fe20000000000 */
.L_x_12:
[----:B------:R-:W4:Y:S01]  /*0a10*/  SHFL.IDX PT, R2, R81, RZ, 0x1f ;  /* 0x00001fff51027589 */ /* 0x000f2200000e0000 */
[----:B------:R-:W-:Y:S01]  /*0a20*/  NOP ;  /* 0x0000000000007918 */ /* 0x000fe20000000000 */
[----:B----4-:R-:W-:-:S13]  /*0a30*/  ISETP.NE.AND P0, PT, R2, 0x4, PT ;  /* 0x000000040200780c */ /* 0x010fda0003f05270 */
[----:B------:R-:W-:Y:S05]  /*0a40*/  @P0 BRA `(.L_x_13) ;  /* 0x00000000004c0947 */ /* 0x000fea0003800000 */
[----:B-1----:R-:W1:Y:S01]  /*0a50*/  S2UR UR5, SR_CgaCtaId ;  /* 0x00000000000579c3 */ /* 0x002e620000008800 */
[----:B------:R-:W-:Y:S01]  /*0a60*/  UMOV UR7, 0xe20 ;  /* 0x00000e2000077882 */ /* 0x000fe20000000000 */
[----:B------:R-:W-:Y:S01]  /*0a70*/  UMOV UR6, 0x400 ;  /* 0x0000040000067882 */ /* 0x000fe20000000000 */
[----:B------:R-:W-:Y:S01]  /*0a80*/  USEL UR7, UR7, 0xc20, UP3 ;  /* 0x00000c2007077887 */ /* 0x000fe20009800000 */
[----:B------:R-:W-:Y:S01]  /*0a90*/  UMOV UR4, 0x1 ;  /* 0x0000000100047882 */ /* 0x000fe20000000000 */
[----:B------:R-:W-:Y:S01]  /*0aa0*/  ELECT P0, URZ, PT ;  /* 0x0000000000ff782f */ /* 0x000fe20003800000 */
[----:B------:R-:W-:-:S04]  /*0ab0*/  UIADD3 UR8, UPT, UPT, -UR4, 0x100000, URZ ;  /* 0x0010000004087890 */ /* 0x000fc8000fffe1ff */
[----:B------:R-:W-:Y:S02]  /*0ac0*/  USHF.L.U32 UR9, UR8, 0xb, URZ ;  /* 0x0000000b08097899 */ /* 0x000fe400080006ff */
[----:B------:R-:W-:Y:S02]  /*0ad0*/  USHF.L.U32 UR8, UR8, 0x1, URZ ;  /* 0x0000000108087899 */ /* 0x000fe400080006ff */
[----:B-1----:R-:W-:Y:S02]  /*0ae0*/  ULEA UR5, UR5, UR6, 0x18 ;  /* 0x0000000605057291 */ /* 0x002fe4000f8ec0ff */
[----:B------:R-:W-:-:S04]  /*0af0*/  UIADD3 UR6, UPT, UPT, -UR7, 0x100000, URZ ;  /* 0x0010000007067890 */ /* 0x000fc8000fffe1ff */
[----:B------:R-:W-:Y:S02]  /*0b00*/  USHF.L.U32 UR7, UR6, 0xb, URZ ;  /* 0x0000000b06077899 */ /* 0x000fe400080006ff */
[----:B------:R-:W-:Y:S01]  /*0b10*/  USHF.L.U32 UR6, UR6, 0x1, URZ ;  /* 0x0000000106067899 */ /* 0x000fe200080006ff */
[----:B------:R-:W1:Y:S03]  /*0b20*/  FENCE.VIEW.ASYNC.S ;  /* 0x00000000000073c6 */ /* 0x000e660000000000 */
[----:B-1----:R4:W1:Y:S08]  /*0b30*/  SYNCS.EXCH.64 URZ, [UR5+0xf0], UR8 ;  /* 0x0000f00805ff75b2 */ /* 0x0028700008000100 */
[----:B------:R4:W1:Y:S01]  /*0b40*/  SYNCS.EXCH.64 URZ, [UR5+0x100], UR6 ;  /* 0x0001000605ff75b2 */ /* 0x0008620008000100 */
[----:B------:R4:W1:Y:S01]  /*0b50*/  SYNCS.EXCH.64 URZ, [UR5+0xf8], UR8 ;  /* 0x0000f80805ff75b2 */ /* 0x0008620008000100 */
[----:B------:R4:W1:Y:S02]  /*0b60*/  SYNCS.EXCH.64 URZ, [UR5+0x108], UR6 ;  /* 0x0001080605ff75b2 */ /* 0x0008640008000100 */
[----:B----4-:R-:W-:Y:S01]  /*0b70*/  NOP ;  /* 0x0000000000007918 */ /* 0x010fe20000000000 */
.L_x_13:
[----:B------:R-:W4:Y:S01]  /*0b80*/  SHFL.IDX PT, R2, R81, RZ, 0x1f ;  /* 0x00001fff51027589 */ /* 0x000f2200000e0000 */
[----:B------:R-:W-:Y:S01]  /*0b90*/  NOP ;  /* 0x0000000000007918 */ /* 0x000fe20000000000 */
[----:B----4-:R-:W-:-:S13]  /*0ba0*/  ISETP.NE.AND P0, PT, R2, 0x5, PT ;  /* 0x000000050200780c */ /* 0x010fda0003f05270 */
[----:B------:R-:W-:Y:S05]  /*0bb0*/  @P0 BRA `(.L_x_14) ;  /* 0x0000000000580947 */ /* 0x000fea0003800000 */
[----:B-1----:R-:W1:Y:S01]  /*0bc0*/  S2UR UR6, SR_CgaCtaId ;  /* 0x00000000000679c3 */ /* 0x002e620000008800 */
        /* <DEDUP_REMOVED lines=12> */
[----:B-1----:R4:W1:Y:S01]  /*0c90*/  SYNCS.EXCH.64 URZ, [UR6+0x110], UR8 ;  /* 0x0001100806ff75b2 */ /* 0x0028620008000100 */
[----:B------:R4:W1:Y:S01]  /*0ca0*/  SYNCS.EXCH.64 URZ, [UR6+0x130], UR4 ;  /* 0x0001300406ff75b2 */ /* 0x0008620008000100 */
[----:B------:R4:W1:Y:S01]  /*0cb0*/  SYNCS.EXCH.64 URZ, [UR6+0x118], UR8 ;  /* 0x0001180806ff75b2 */ /* 0x0008620008000100 */
[----:B------:R4:W1:Y:S01]  /*0cc0*/  SYNCS.EXCH.64 URZ, [UR6+0x138], UR4 ;  /* 0x0001380406ff75b2 */ /* 0x0008620008000100 */
[----:B------:R4:W1:Y:S01]  /*0cd0*/  SYNCS.EXCH.64 URZ, [UR6+0x120], UR8 ;  /* 0x0001200806ff75b2 */ /* 0x0008620008000100 */
[----:B------:R4:W1:Y:S01]  /*0ce0*/  SYNCS.EXCH.64 URZ, [UR6+0x140], UR4 ;  /* 0x0001400406ff75b2 */ /* 0x0008620008000100 */
[----:B------:R4:W1:Y:S01]  /*0cf0*/  SYNCS.EXCH.64 URZ, [UR6+0x128], UR8 ;  /* 0x0001280806ff75b2 */ /* 0x0008620008000100 */
[----:B------:R4:W1:Y:S02]  /*0d00*/  SYNCS.EXCH.64 URZ, [UR6+0x148], UR4 ;  /* 0x0001480406ff75b2 */ /* 0x0008640008000100 */
[----:B----4-:R-:W-:Y:S01]  /*0d10*/  NOP ;  /* 0x0000000000007918 */ /* 0x010fe20000000000 */
.L_x_14:
[----:B------:R-:W4:Y:S01]  /*0d20*/  SHFL.IDX PT, R2, R81, RZ, 0x1f ;  /* 0x00001fff51027589 */ /* 0x000f2200000e0000 */
[----:B------:R-:W1:Y:S01]  /*0d30*/  S2UR UR54, SR_CgaCtaId ;  /* 0x00000000003679c3 */ /* 0x000e620000008800 */
[----:B------:R-:W-:Y:S01]  /*0d40*/  NOP ;  /* 0x0000000000007918 */ /* 0x000fe20000000000 */
[----:B----4-:R-:W-:-:S13]  /*0d50*/  ISETP.NE.AND P0, PT, R2, 0x3, PT ;  /* 0x000000030200780c */ /* 0x010fda0003f05270 */
[----:B-1----:R-:W-:Y:S05]  /*0d60*/  @P0 BRA `(.L_x_15) ;  /* 0x0000000000340947 */ /* 0x002fea0003800000 */
[----:B------:R-:W-:Y:S01]  /*0d70*/  UMOV UR5, 0x400 ;  /* 0x0000040000057882 */ /* 0x000fe20000000000 */
[----:B------:R-:W-:Y:S01]  /*0d80*/  UMOV UR4, 0x20 ;  /* 0x0000002000047882 */ /* 0x000fe20000000000 */
[----:B------:R-:W-:Y:S02]  /*0d90*/  ULEA UR5, UR54, UR5, 0x18 ;  /* 0x0000000536057291 */ /* 0x000fe4000f8ec0ff */
[----:B------:R-:W-:-:S04]  /*0da0*/  UIADD3 UR6, UPT, UPT, -UR4, 0x100000, URZ ;  /* 0x0010000004067890 */ /* 0x000fc8000fffe1ff */
[----:B------:R-:W-:Y:S02]  /*0db0*/  USHF.L.U32 UR7, UR6, 0xb, URZ ;  /* 0x0000000b06077899 */ /* 0x000fe400080006ff */
[----:B------:R-:W-:Y:S01]  /*0dc0*/  USHF.L.U32 UR6, UR6, 0x1, URZ ;  /* 0x0000000106067899 */ /* 0x000fe200080006ff */
[----:B------:R-:W-:Y:S01]  /*0dd0*/  ELECT P0, URZ, PT ;  /* 0x0000000000ff782f */ /* 0x000fe20003800000 */
[----:B------:R-:W1:Y:S10]  /*0de0*/  FENCE.VIEW.ASYNC.S ;  /* 0x00000000000073c6 */ /* 0x000e740000000000 */
[----:B-1----:R1:W4:Y:S01]  /*0df0*/  SYNCS.EXCH.64 URZ, [UR5+0x150], UR6 ;  /* 0x0001500605ff75b2 */ /* 0x0023220008000100 */
[----:B------:R1:W1:Y:S01]  /*0e00*/  SYNCS.EXCH.64 URZ, [UR5+0x160], UR6 ;  /* 0x0001600605ff75b2 */ /* 0x0002620008000100 */
[----:B------:R1:W1:Y:S01]  /*0e10*/  SYNCS.EXCH.64 URZ, [UR5+0x158], UR6 ;  /* 0x0001580605ff75b2 */ /* 0x0002620008000100 */
[----:B------:R1:W1:Y:S01]  /*0e20*/  SYNCS.EXCH.64 URZ, [UR5+0x168], UR6 ;  /* 0x0001680605ff75b2 */ /* 0x0002620008000100 */
[----:B------:R-:W-:Y:S01]  /*0e30*/  NOP ;  /* 0x0000000000007918 */ /* 0x000fe20000000000 */
.L_x_15:
[----:B------:R-:W2:Y:S01]  /*0e40*/  LDCU UR12, c[0x0][0x36c] ;  /* 0x00006d80ff0c77ac */ /* 0x000ea20008000800 */
[----:B------:R-:W-:Y:S01]  /*0e50*/  ISETP.NE.OR P3, PT, R0, 0x2, !P3 ;  /* 0x000000020000780c */ /* 0x000fe20005f65670 */
[----:B------:R-:W-:Y:S01]  /*0e60*/  NOP ;  /* 0x0000000000007918 */ /* 0x000fe20000000000 */
[----:B------:R-:W-:Y:S01]  /*0e70*/  LOP3.LUT R0, R69, 0x1f, RZ, 0xc0, !PT ;  /* 0x0000001f45007812 */ /* 0x000fe200078ec0ff */
[----:B------:R-:W-:Y:S02]  /*0e80*/  UISETP.NE.AND UP4, UPT, UR10, URZ, UPT ;  /* 0x000000ff0a00728c */ /* 0x000fe4000bf85270 */
[----:B--2---:R-:W-:-:S04]  /*0e90*/  UISETP.EQ.U32.AND UP0, UPT, UR12, 0x1, UPT ;  /* 0x000000010c00788c */ /* 0x004fc8000bf02070 */
[----:B------:R-:W-:-:S05]  /*0ea0*/  UP2UR UR4, UPR, URZ, 0x1 ;  /* 0x00000001ff047883 */ /* 0x000fca0008000000 */
[----:B------:R-:W-:Y:S05]  /*0eb0*/  BRA.U !UP0, `(.L_x_16) ;  /* 0x0000000108087547 */ /* 0x000fea000b800000 */
[----:B-1-34-:R-:W-:Y:S01]  /*0ec0*/  UCGABAR_ARV ;  /* 0x00000000000079c7 */ /* 0x01afe20008000000 */
[----:B------:R-:W-:Y:S05]  /*0ed0*/  BRA `(.L_x_17) ;  /* 0x0000000000047947 */ /* 0x000fea0003800000 */
.L_x_16:
[----:B-1-34-:R-:W-:Y:S02]  /*0ee0*/  NOP ;  /* 0x0000000000007918 */ /* 0x01afe40000000000 */
.L_x_17:
[----:B------:R-:W1:Y:S01]  /*0ef0*/  S2UR UR50, SR_CTAID.X ;  /* 0x00000000003279c3 */ /* 0x000e620000002500 */
[----:B------:R-:W-:-:S05]  /*0f00*/  CS2R.32 R3, SR_CgaSize ;  /* 0x0000000000037805 */ /* 0x000fca0000008a00 */
[----:B------:R-:W-:-:S05]  /*0f10*/  IMAD R3, R3, -0xa0, RZ ;  /* 0xffffff6003037824 */ /* 0x000fca00078e02ff */
[----:B------:R-:W-:-:S14]  /*0f20*/  R2UR UR5, R3 ;  /* 0x00000000030572ca */ /* 0x000fdc00000e0000 */
[----:B------:R-:W2:Y:S01]  /*0f30*/  LDCU UR5, c[0x0][UR5+0x2b0] ;  /* 0x00005600050577ac */ /* 0x000ea20008000800 */
[----:B------:R-:W-:-:S05]  /*0f40*/  CS2R.32 R3, SR_CgaSize ;  /* 0x0000000000037805 */ /* 0x000fca0000008a00 */
[----:B------:R-:W-:-:S05]  /*0f50*/  IMAD R3, R3, -0xa0, RZ ;  /* 0xffffff6003037824 */ /* 0x000fca00078e02ff */
[----:B------:R-:W-:-:S14]  /*0f60*/  R2UR UR4, R3 ;  /* 0x00000000030472ca */ /* 0x000fdc00000e0000 */
[----:B------:R-:W3:Y:S01]  /*0f70*/  LDCU UR4, c[0x0][UR4+0x2b4] ;  /* 0x00005680040477ac */ /* 0x000ee20008000800 */
[----:B------:R-:W4:Y:S01]  /*0f80*/  S2UR UR51, SR_CTAID.Y ;  /* 0x00000000003379c3 */ /* 0x000f220000002600 */
[----:B------:R-:W-:-:S05]  /*0f90*/  CS2R.32 R3, SR_CgaSize ;  /* 0x0000000000037805 */ /* 0x000fca0000008a00 */
[----:B------:R-:W-:-:S05]  /*0fa0*/  IMAD R3, R3, -0xa0, RZ ;  /* 0xffffff6003037824 */ /* 0x000fca00078e02ff */
[----:B------:R-:W-:-:S14]  /*0fb0*/  R2UR UR49, R3 ;  /* 0x00000000033172ca */ /* 0x000fdc00000e0000 */
[----:B------:R-:W3:Y:S01]  /*0fc0*/  LDCU UR49, c[0x0][UR49+0x2a0] ;  /* 0x00005400313177ac */ /* 0x000ee20008000800 */
[----:B------:R-:W3:Y:S01]  /*0fd0*/  LDCU UR17, c[0x0][0xb24] ;  /* 0x00016480ff1177ac */ /* 0x000ee20008000800 */
[----:B------:R-:W1:Y:S01]  /*0fe0*/  S2UR UR36, SR_CTAID.Z ;  /* 0x00000000002479c3 */ /* 0x000e620000002700 */
[----:B------:R-:W-:-:S05]  /*0ff0*/  CS2R.32 R3, SR_CgaSize ;  /* 0x0000000000037805 */ /* 0x000fca0000008a00 */
[----:B------:R-:W-:-:S05]  /*1000*/  IMAD R3, R3, -0xa0, RZ ;  /* 0xffffff6003037824 */ /* 0x000fca00078e02ff */
[----:B------:R-:W-:-:S14]  /*1010*/  R2UR UR48, R3 ;  /* 0x00000000033072ca */ /* 0x000fdc00000e0000 */
[----:B------:R-:W3:Y:S01]  /*1020*/  LDCU UR48, c[0x0][UR48+0x2a4] ;  /* 0x00005480303077ac */ /* 0x000ee20008000800 */
[----:B------:R-:W-:Y:S02]  /*1030*/  ULOP3.LUT UR22, UR54, 0x3, URZ, 0xc0, !UPT ;  /* 0x0000000336167892 */ /* 0x000fe4000f8ec0ff */
[----:B------:R-:W-:Y:S01]  /*1040*/  ULOP3.LUT UR6, UR54, 0xc, URZ, 0xc0, !UPT ;  /* 0x0000000c36067892 */ /* 0x000fe2000f8ec0ff */
[----:B-1----:R-:W-:Y:S01]  /*1050*/  I2FP.F32.U32 R3, UR50 ;  /* 0x0000003200037c45 */ /* 0x002fe20008201000 */
[----:B------:R-:W-:Y:S02]  /*1060*/  UISETP.GT.U32.AND UP1, UPT, UR22, 0xffff, UPT ;  /* 0x0000ffff1600788c */ /* 0x000fe4000bf24070 */
[----:B------:R-:W-:Y:S02]  /*1070*/  UISETP.GT.U32.AND UP0, UPT, UR6, 0xffff, UPT ;  /* 0x0000ffff0600788c */ /* 0x000fe4000bf04070 */
[----:B--2---:R-:W-:Y:S01]  /*1080*/  FMUL R3, R3, UR5 ;  /* 0x0000000503037c20 */ /* 0x004fe20008400000 */
[----:B------:R-:W-:Y:S01]  /*1090*/  USEL UR7, UR22, 0xffff, !UP1 ;  /* 0x0000ffff16077887 */ /* 0x000fe2000c800000 */
[----:B----4-:R-:W-:Y:S01]  /*10a0*/  I2FP.F32.U32 R2, UR51 ;  /* 0x0000003300027c45 */ /* 0x010fe20008201000 */
[----:B------:R-:W-:-:S03]  /*10b0*/  USEL UR6, UR6, 0xffff, !UP0 ;  /* 0x0000ffff06067887 */ /* 0x000fc6000c000000 */
[----:B------:R-:W1:Y:S01]  /*10c0*/  F2I.U32.TRUNC.NTZ R3, R3 ;  /* 0x0000000300037305 */ /* 0x000e62000020f000 */
[----:B------:R-:W-:Y:S01]  /*10d0*/  USHF.L.U32 UR21, UR54, 0x9, URZ ;  /* 0x0000000936157899 */ /* 0x000fe200080006ff */
[----:B---3--:R-:W-:Y:S01]  /*10e0*/  FMUL R2, R2, UR4 ;  /* 0x0000000402027c20 */ /* 0x008fe20008400000 */
[----:B------:R-:W-:Y:S02]  /*10f0*/  USHF.L.U32 UR15, UR54, 0xb, URZ ;  /* 0x0000000b360f7899 */ /* 0x000fe400080006ff */
[----:B------:R-:W-:Y:S02]  /*1100*/  ULOP3.LUT UR7, UR7, 0xffff, URZ, 0xc0, !UPT ;  /* 0x0000ffff07077892 */ /* 0x000fe4000f8ec0ff */
[----:B------:R-:W-:Y:S01]  /*1110*/  ULOP3.LUT UR6, UR6, 0xffff, URZ, 0xc0, !UPT ;  /* 0x0000ffff06067892 */ /* 0x000fe2000f8ec0ff */
[----:B------:R-:W2:Y:S01]  /*1120*/  F2I.U32.TRUNC.NTZ R2, R2 ;  /* 0x0000000200027305 */ /* 0x000ea2000020f000 */
[----:B------:R-:W-:Y:S01]  /*1130*/  UMOV UR14, 0x1111 ;  /* 0x00001111000e7882 */ /* 0x000fe20000000000 */
[----:B------:R-:W-:Y:S01]  /*1140*/  UMOV UR13, 0xf ;  /* 0x0000000f000d7882 */ /* 0x000fe20000000000 */
[----:B------:R-:W-:Y:S01]  /*1150*/  USHF.R.U32.HI UR11, URZ, 0x2, UR54 ;  /* 0x00000002ff0b7899 */ /* 0x000fe20008011636 */
[----:B------:R-:W3:Y:S01]  /*1160*/  LDCU UR37, c[0x0][0xb24] ;  /* 0x00016480ff2577ac */ /* 0x000ee20008000800 */
[----:B-1----:R-:W-:Y:S01]  /*1170*/  R2UR UR5, R3 ;  /* 0x00000000030572ca */ /* 0x002fe200000e0000 */
[----:B------:R-:W1:Y:S01]  /*1180*/  LDCU UR16, c[0x0][0xb30] ;  /* 0x00016600ff1077ac */ /* 0x000e620008000800 */
[----:B------:R-:W-:Y:S01]  /*1190*/  UISETP.NE.AND UP6, UPT, UR10, 0x2, UPT ;  /* 0x000000020a00788c */ /* 0x000fe2000bfc5270 */
[----:B--2---:R-:W-:Y:S01]  /*11a0*/  R2UR UR4, R2 ;  /* 0x00000000020472ca */ /* 0x004fe200000e0000 */
[----:B------:R-:W-:Y:S01]  /*11b0*/  ULOP3.LUT UR21, UR21, 0x1800, URZ, 0xc0, !UPT ;  /* 0x0000180015157892 */ /* 0x000fe2000f8ec0ff */
[----:B------:R-:W-:Y:S01]  /*11c0*/  PRMT R2, RZ, 0x7610, R2 ;  /* 0x00007610ff027816 */ /* 0x000fe20000000002 */
[----:B------:R-:W-:-:S07]  /*11d0*/  ULOP3.LUT UR15, UR15, 0x1800, URZ, 0xc0, !UPT ;  /* 0x000018000f0f7892 */ /* 0x000fce000f8ec0ff */
[----:B------:R-:W-:Y:S02]  /*11e0*/  UIADD3 UR5, UPT, UPT, -UR5, URZ, URZ ;  /* 0x000000ff05057290 */ /* 0x000fe4000fffe1ff */
[----:B------:R-:W-:Y:S02]  /*11f0*/  UISETP.GE.AND UP5, UPT, UR17, 0x1, UPT ;  /* 0x000000011100788c */ /* 0x000fe4000bfa6270 */
[----:B------:R-:W-:Y:S02]  /*1200*/  USHF.L.U32 UR14, UR14, UR7, URZ ;  /* 0x000000070e0e7299 */ /* 0x000fe400080006ff */
[----:B------:R-:W-:Y:S02]  /*1210*/  USHF.L.U32 UR13, UR13, UR6, URZ ;  /* 0x000000060d0d7299 */ /* 0x000fe400080006ff */
[----:B------:R-:W-:Y:S02]  /*1220*/  UIADD3 UR4, UPT, UPT, -UR4, URZ, URZ ;  /* 0x000000ff04047290 */ /* 0x000fe4000fffe1ff */
[----:B------:R-:W-:-:S02]  /*1230*/  UIMAD UR49, UR49, UR5, UR50 ;  /* 0x00000005313172a4 */ /* 0x000fc4000f8e0232 */
[----:B------:R-:W-:Y:S01]  /*1240*/  UIMAD UR48, UR48, UR4, UR51 ;  /* 0x00000004303072a4 */ /* 0x000fe2000f8e0233 */
[----:B-1-3--:R-:W-:Y:S11]  /*1250*/  BRA.U UP4, `(.L_x_18) ;  /* 0x0000000104c47547 */ /* 0x00aff6000b800000 */
[----:B------:R-:W-:Y:S02]  /*1260*/  UISETP.NE.AND UP0, UPT, UR48, URZ, UPT ;  /* 0x000000ff3000728c */ /* 0x000fe4000bf05270 */
[----:B------:R-:W-:Y:S02]  /*1270*/  UISETP.NE.AND UP2, UPT, UR48, 0x1, UPT ;  /* 0x000000013000788c */ /* 0x000fe4000bf45270 */
[----:B------:R-:W-:Y:S02]  /*1280*/  UISETP.NE.AND UP1, UPT, UR49, URZ, UP0 ;  /* 0x000000ff3100728c */ /* 0x000fe40008725270 */
[----:B------:R-:W-:Y:S02]  /*1290*/  USEL UR25, URZ, 0x2, UP0 ;  /* 0x00000002ff197887 */ /* 0x000fe40008000000 */
[----:B------:R-:W-:Y:S02]  /*12a0*/  USEL UR30, URZ, 0x1, UP1 ;  /* 0x00000001ff1e7887 */ /* 0x000fe40008800000 */
[----:B------:R-:W-:-:S02]  /*12b0*/  UISETP.NE.AND UP1, UPT, UR48, 0x2, UPT ;  /* 0x000000023000788c */ /* 0x000fc4000bf25270 */
[----:B------:R-:W-:Y:S02]  /*12c0*/  USEL UR19, URZ, 0x4, UP0 ;  /* 0x00000004ff137887 */ /* 0x000fe40008000000 */
[----:B------:R-:W-:Y:S02]  /*12d0*/  USEL UR7, URZ, 0x8, UP0 ;  /* 0x00000008ff077887 */ /* 0x000fe40008000000 */
[----:B------:R-:W-:Y:S02]  /*12e0*/  UISETP.NE.AND UP0, UPT, UR48, 0x3, UPT ;  /* 0x000000033000788c */ /* 0x000fe4000bf05270 */
[----:B------:R-:W-:Y:S02]  /*12f0*/  USEL UR28, URZ, 0x100, UP1 ;  /* 0x00000100ff1c7887 */ /* 0x000fe40008800000 */
[----:B------:R-:W-:Y:S02]  /*1300*/  USEL UR23, URZ, 0x200, UP1 ;  /* 0x00000200ff177887 */ /* 0x000fe40008800000 */
[----:B------:R-:W-:-:S02]  /*1310*/  USEL UR9, URZ, 0x400, UP1 ;  /* 0x00000400ff097887 */ /* 0x000fc40008800000 */
[----:B------:R-:W-:Y:S02]  /*1320*/  USEL UR5, URZ, 0x800, UP1 ;  /* 0x00000800ff057887 */ /* 0x000fe40008800000 */
[----:B------:R-:W-:Y:S02]  /*1330*/  USEL UR29, URZ, 0x10, UP2 ;  /* 0x00000010ff1d7887 */ /* 0x000fe40009000000 */
[----:B------:R-:W-:Y:S02]  /*1340*/  UISETP.NE.AND UP1, UPT, UR49, URZ, UPT ;  /* 0x000000ff3100728c */ /* 0x000fe4000bf25270 */
[----:B------:R-:W-:Y:S02]  /*1350*/  USEL UR27, URZ, 0x1000, UP0 ;  /* 0x00001000ff1b7887 */ /* 0x000fe40008000000 */
[----:B------:R-:W-:Y:S02]  /*1360*/  USEL UR20, URZ, 0x2000, UP0 ;  /* 0x00002000ff147887 */ /* 0x000fe40008000000 */
[----:B------:R-:W-:-:S02]  /*1370*/  USEL UR8, URZ, 0x4000, UP0 ;  /* 0x00004000ff087887 */ /* 0x000fc40008000000 */
[----:B------:R-:W-:Y:S02]  /*1380*/  USEL UR4, URZ, 0x8000, UP0 ;  /* 0x00008000ff047887 */ /* 0x000fe40008000000 */
[----:B------:R-:W-:Y:S02]  /*1390*/  UISETP.NE.AND UP0, UPT, UR49, 0x1, UPT ;  /* 0x000000013100788c */ /* 0x000fe4000bf05270 */
[----:B------:R-:W-:Y:S02]  /*13a0*/  USEL UR29, UR29, 0x10, UP1 ;  /* 0x000000101d1d7887 */ /* 0x000fe40008800000 */
[----:B------:R-:W-:Y:S02]  /*13b0*/  USEL UR28, UR28, 0x100, UP1 ;  /* 0x000001001c1c7887 */ /* 0x000fe40008800000 */
[----:B------:R-:W-:Y:S02]  /*13c0*/  USEL UR24, URZ, 0x20, UP2 ;  /* 0x00000020ff187887 */ /* 0x000fe40009000000 */
[----:B------:R-:W-:-:S02]  /*13d0*/  USEL UR27, UR27, 0x1000, UP1 ;  /* 0x000010001b1b7887 */ /* 0x000fc40008800000 */
[----:B------:R-:W-:Y:S02]  /*13e0*/  USEL UR25, UR25, 0x2, UP0 ;  /* 0x0000000219197887 */ /* 0x000fe40008000000 */
[----:B------:R-:W-:Y:S02]  /*13f0*/  UIADD3 UR28, UPT, UPT, UR28, UR29, UR30 ;  /* 0x0000001d1c1c7290 */ /* 0x000fe4000fffe01e */
[----:B------:R-:W-:Y:S02]  /*1400*/  UISETP.NE.AND UP1, UPT, UR49, 0x2, UPT ;  /* 0x000000023100788c */ /* 0x000fe4000bf25270 */
[----:B------:R-:W-:Y:S02]  /*1410*/  USEL UR24, UR24, 0x20, UP0 ;  /* 0x0000002018187887 */ /* 0x000fe40008000000 */
[----:B------:R-:W-:Y:S02]  /*1420*/  USEL UR23, UR23, 0x200, UP0 ;  /* 0x0000020017177887 */ /* 0x000fe40008000000 */
[----:B------:R-:W-:-:S02]  /*1430*/  UIADD3 UR25, UPT, UPT, UR25, UR27, UR28 ;  /* 0x0000001b19197290 */ /* 0x000fc4000fffe01c */
[----:B------:R-:W-:Y:S02]  /*1440*/  USEL UR18, URZ, 0x40, UP2 ;  /* 0x00000040ff127887 */ /* 0x000fe40009000000 */
[----:B------:R-:W-:Y:S02]  /*1450*/  USEL UR20, UR20, 0x2000, UP0 ;  /* 0x0000200014147887 */ /* 0x000fe40008000000 */
[----:B------:R-:W-:Y:S02]  /*1460*/  USEL UR19, UR19, 0x4, UP1 ;  /* 0x0000000413137887 */ /* 0x000fe40008800000 */
[----:B------:R-:W-:Y:S02]  /*1470*/  UIADD3 UR23, UPT, UPT, UR23, UR24, UR25 ;  /* 0x0000001817177290 */ /* 0x000fe4000fffe019 */
[----:B------:R-:W-:Y:S02]  /*1480*/  UISETP.NE.AND UP0, UPT, UR49, 0x3, UPT ;  /* 0x000000033100788c */ /* 0x000fe4000bf05270 */
[----:B------:R-:W-:-:S02]  /*1490*/  USEL UR18, UR18, 0x40, UP1 ;  /* 0x0000004012127887 */ /* 0x000fc40008800000 */
[----:B------:R-:W-:Y:S02]  /*14a0*/  USEL UR9, UR9, 0x400, UP1 ;  /* 0x0000040009097887 */ /* 0x000fe40008800000 */
[----:B------:R-:W-:Y:S02]  /*14b0*/  UIADD3 UR19, UPT, UPT, UR19, UR20, UR23 ;  /* 0x0000001413137290 */ /* 0x000fe4000fffe017 */
[----:B------:R-:W-:Y:S02]  /*14c0*/  USEL UR6, URZ, 0x80, UP2 ;  /* 0x00000080ff067887 */ /* 0x000fe40009000000 */
[----:B------:R-:W-:Y:S02]  /*14d0*/  USEL UR8, UR8, 0x4000, UP1 ;  /* 0x0000400008087887 */ /* 0x000fe40008800000 */
[----:B------:R-:W-:Y:S02]  /*14e0*/  USEL UR7, UR7, 0x8, UP0 ;  /* 0x0000000807077887 */ /* 0x000fe40008000000 */
[----:B------:R-:W-:-:S02]  /*14f0*/  UIADD3 UR9, UPT, UPT, UR9, UR18, UR19 ;  /* 0x0000001209097290 */ /* 0x000fc4000fffe013 */
[----:B------:R-:W-:Y:S02]  /*1500*/  USEL UR6, UR6, 0x80, UP0 ;  /* 0x0000008006067887 */ /* 0x000fe40008000000 */
[----:B------:R-:W-:Y:S02]  /*1510*/  USEL UR5, UR5, 0x800, UP0 ;  /* 0x0000080005057887 */ /* 0x000fe40008000000 */
[----:B------:R-:W-:Y:S02]  /*1520*/  UIADD3 UR7, UPT, UPT, UR7, UR8, UR9 ;  /* 0x0000000807077290 */ /* 0x000fe4000fffe009 */
[----:B------:R-:W-:Y:S02]  /*1530*/  USEL UR4, UR4, 0x8000, UP0 ;  /* 0x0000800004047887 */ /* 0x000fe40008000000 */
[----:B------:R-:W-:-:S04]  /*1540*/  UIADD3 UR5, UPT, UPT, UR5, UR6, UR7 ;  /* 0x0000000605057290 */ /* 0x000fc8000fffe007 */
[----:B------:R-:W-:-:S06]  /*1550*/  UIADD3 UR4, UPT, UPT, UR5, UR4, URZ ;  /* 0x0000000405047290 */ /* 0x000fcc000fffe0ff */
[----:B------:R-:W-:Y:S02]  /*1560*/  MOV R2, UR4 ;  /* 0x0000000400027c02 */ /* 0x000fe40008000f00 */
.L_x_18:
[----:B------:R-:W-:Y:S05]  /*1570*/  BRA.U !UP5, `(.L_x_19) ;  /* 0x000000010db87547 */ /* 0x000fea000b800000 */
[----:B------:R-:W1:Y:S01]  /*1580*/  LDCU.128 UR4, c[0x0][0xb10] ;  /* 0x00016200ff0477ac */ /* 0x000e620008000c00 */
[----:B------:R-:W2:Y:S01]  /*1590*/  LDCU UR23, c[0x0][0x370] ;  /* 0x00006e00ff1777ac */ /* 0x000ea20008000800 */
[----:B------:R-:W3:Y:S01]  /*15a0*/  LDCU UR20, c[0x0][0x374] ;  /* 0x00006e80ff1477ac */ /* 0x000ee20008000800 */
[----:B------:R-:W4:Y:S01]  /*15b0*/  LDCU UR19, c[0x0][0xb0c] ;  /* 0x00016180ff1377ac */ /* 0x000f220008000800 */
[----:B------:R-:W2:Y:S01]  /*15c0*/  LDCU UR18, c[0x0][0xb20] ;  /* 0x00016400ff1277ac */ /* 0x000ea20008000800 */
[----:B------:R-:W2:Y:S01]  /*15d0*/  LDCU.64 UR8, c[0x0][0xb28] ;  /* 0x00016500ff0877ac */ /* 0x000ea20008000a00 */
[----:B-1----:R-:W-:Y:S02]  /*15e0*/  UISETP.NE.AND UP0, UPT, UR6, 0x1, UPT ;  /* 0x000000010600788c */ /* 0x002fe4000bf05270 */
[----:B---3--:R-:W-:Y:S02]  /*15f0*/  UIMAD.WIDE.U32 UR28, UR20, UR7, URZ ;  /* 0x00000007141c72a5 */ /* 0x008fe4000f8e00ff */
[----:B------:R-:W-:-:S02]  /*1600*/  UISETP.NE.AND UP2, UPT, UR17, 0x1, UPT ;  /* 0x000000011100788c */ /* 0x000fc4000bf45270 */
[----:B----4-:R-:W-:Y:S02]  /*1610*/  UISETP.NE.AND UP1, UPT, UR19, 0x1, UPT ;  /* 0x000000011300788c */ /* 0x010fe4000bf25270 */
[----:B------:R-:W-:Y:S02]  /*1620*/  UIMAD.WIDE.U32 UR30, UR51, UR7, URZ ;  /* 0x00000007331e72a5 */ /* 0x000fe4000f8e00ff */
[----:B--2---:R-:W-:Y:S01]  /*1630*/  UIMAD.WIDE.U32 UR24, UR23, UR4, URZ ;  /* 0x00000004171872a5 */ /* 0x004fe2000f8e00ff */
[----:B------:R-:W-:Y:S01]  /*1640*/  UMOV UR7, UR29 ;  /* 0x0000001d00077c82 */ /* 0x000fe20008000000 */
[----:B------:R-:W-:Y:S02]  /*1650*/  UIMAD.WIDE.U32 UR28, UR50, UR4, URZ ;  /* 0x00000004321c72a5 */ /* 0x000fe4000f8e00ff */
[----:B------:R-:W-:-:S03]  /*1660*/  @UP0 USHF.R.U32.HI UR20, URZ, UR18, UR7 ;  /* 0x00000012ff140299 */ /* 0x000fc60008011607 */
[----:B------:R-:W-:Y:S02]  /*1670*/  @UP1 USHF.R.U32.HI UR23, URZ, UR5, UR25 ;  /* 0x00000005ff171299 */ /* 0x000fe40008011619 */
[----:B------:R-:W-:Y:S02]  /*1680*/  UIMAD.WIDE.U32 UR24, UR20, UR8, URZ ;  /* 0x00000008141872a5 */ /* 0x000fe4000f8e00ff */
[----:B------:R-:W-:Y:S02]  /*1690*/  USHF.R.U32.HI UR31, URZ, UR18, UR31 ;  /* 0x00000012ff1f7299 */ /* 0x000fe4000801161f */
[----:B------:R-:W-:Y:S02]  /*16a0*/  UIMAD.WIDE.U32 UR32, UR23, UR8, URZ ;  /* 0x00000008172072a5 */ /* 0x000fe4000f8e00ff */
[----:B------:R-:W-:Y:S02]  /*16b0*/  @UP2 USHF.R.U32.HI UR20, URZ, UR9, UR25 ;  /* 0x00000009ff142299 */ /* 0x000fe40008011619 */
[----:B------:R-:W-:-:S02]  /*16c0*/  USHF.R.U32.HI UR29, URZ, UR5, UR29 ;  /* 0x00000005ff1d7299 */ /* 0x000fc4000801161d */
[----:B------:R-:W-:Y:S02]  /*16d0*/  USEL UR31, UR51, UR31, !UP0 ;  /* 0x0000001f331f7287 */ /* 0x000fe4000c000000 */
[----:B------:R-:W-:Y:S02]  /*16e0*/  @UP2 USHF.R.U32.HI UR23, URZ, UR9, UR33 ;  /* 0x00000009ff172299 */ /* 0x000fe40008011621 */
[----:B------:R-:W-:Y:S02]  /*16f0*/  UIMAD UR20, UR20, UR17, URZ ;  /* 0x00000011141472a4 */ /* 0x000fe4000f8e02ff */
[----:B------:R-:W-:Y:S02]  /*1700*/  USEL UR29, UR50, UR29, !UP1 ;  /* 0x0000001d321d7287 */ /* 0x000fe4000c800000 */
[----:B------:R-:W-:Y:S02]  /*1710*/  UIMAD UR4, UR23, UR17, URZ ;  /* 0x00000011170472a4 */ /* 0x000fe4000f8e02ff */
[----:B------:R-:W-:-:S02]  /*1720*/  UISETP.GE.AND UP0, UPT, UR31, UR20, UPT ;  /* 0x000000141f00728c */ /* 0x000fc4000bf06270 */
[----:B------:R-:W-:Y:S02]  /*1730*/  UIMAD.WIDE.U32 UR32, UR31, UR8, URZ ;  /* 0x000000081f2072a5 */ /* 0x000fe4000f8e00ff */
[----:B------:R-:W-:Y:S02]  /*1740*/  UISETP.GE.OR UP0, UPT, UR29, UR4, UP0 ;  /* 0x000000041d00728c */ /* 0x000fe40008706670 */
[----:B------:R-:W-:Y:S02]  /*1750*/  USHF.R.U32.HI UR4, URZ, UR9, UR33 ;  /* 0x00000009ff047299 */ /* 0x000fe40008011621 */
[----:B------:R-:W-:Y:S02]  /*1760*/  UIMAD.WIDE.U32 UR24, UR29, UR8, URZ ;  /* 0x000000081d1872a5 */ /* 0x000fe4000f8e00ff */
[----:B------:R-:W-:Y:S02]  /*1770*/  USEL UR4, UR31, UR4, !UP2 ;  /* 0x000000041f047287 */ /* 0x000fe4000d000000 */
[----:B------:R-:W-:-:S02]  /*1780*/  UIADD3 UR5, UPT, UPT, -UR31, URZ, URZ ;  /* 0x000000ff1f057290 */ /* 0x000fc4000fffe1ff */
[----:B------:R-:W-:Y:S02]  /*1790*/  UIADD3 UR8, UPT, UPT, -UR4, URZ, URZ ;  /* 0x000000ff04087290 */ /* 0x000fe4000fffe1ff */
[----:B------:R-:W-:Y:S02]  /*17a0*/  @!UP0 USHF.R.U32.HI UR9, URZ, UR9, UR25 ;  /* 0x00000009ff098299 */ /* 0x000fe40008011619 */
[----:B------:R-:W-:Y:S02]  /*17b0*/  UIMAD UR8, UR17, UR8, UR31 ;  /* 0x00000008110872a4 */ /* 0x000fe4000f8e021f */
[----:B------:R-:W-:Y:S02]  /*17c0*/  @!UP0 USEL UR9, UR29, UR9, !UP2 ;  /* 0x000000091d098287 */ /* 0x000fe4000d000000 */
[----:B------:R-:W-:Y:S02]  /*17d0*/  UIADD3 UR7, UPT, UPT, -UR29, URZ, URZ ;  /* 0x000000ff1d077290 */ /* 0x000fe4000fffe1ff */
[----:B------:R-:W-:-:S02]  /*17e0*/  @!UP0 UIMAD UR8, UR8, UR23, UR9 ;  /* 0x00000017080882a4 */ /* 0x000fc4000f8e0209 */
[----:B------:R-:W-:Y:S02]  /*17f0*/  @!UP0 UIADD3 UR4, UPT, UPT, UR4, -UR9, URZ ;  /* 0x8000000904048290 */ /* 0x000fe4000fffe0ff */
[----:B------:R-:W-:Y:S02]  /*1800*/  UIMAD UR5, UR6, UR5, UR51 ;  /* 0x00000005060572a4 */ /* 0x000fe4000f8e0233 */
[----:B------:R-:W-:Y:S02]  /*1810*/  @!UP0 UIMAD UR31, UR4, UR17, UR29 ;  /* 0x00000011041f82a4 */ /* 0x000fe4000f8e021d */
[----:B------:R-:W-:Y:S01]  /*1820*/  UIMAD UR7, UR19, UR7, UR50 ;  /* 0x00000007130772a4 */ /* 0x000fe2000f8e0232 */
[----:B------:R-:W-:Y:S01]  /*1830*/  @!UP0 UMOV UR29, UR8 ;  /* 0x00000008001d8c82 */ /* 0x000fe20008000000 */
[----:B------:R-:W-:Y:S02]  /*1840*/  UIMAD UR51, UR31, UR6, UR5 ;  /* 0x000000061f3372a4 */ /* 0x000fe4000f8e0205 */
[----:B------:R-:W-:-:S12]  /*1850*/  UIMAD UR50, UR29, UR19, UR7 ;  /* 0x000000131d3272a4 */ /* 0x000fd8000f8e0207 */
.L_x_19:
[----:B------:R-:W-:-:S09]  /*1860*/  UISETP.NE.AND UP0, UPT, UR16, 0x1, UPT ;  /* 0x000000011000788c */ /* 0x000fd2000bf05270 */
[----:B------:R-:W-:Y:S05]  /*1870*/  BRA.U UP0, `(.L_x_20) ;  /* 0x0000000100407547 */ /* 0x000fea000b800000 */
[----:B------:R-:W1:Y:S01]  /*1880*/  LDCU.128 UR4, c[0x0][0xb10] ;  /* 0x00016200ff0477ac */ /* 0x000e620008000c00 */
[----:B------:R-:W2:Y:S01]  /*1890*/  LDCU UR9, c[0x0][0xb0c] ;  /* 0x00016180ff0977ac */ /* 0x000ea20008000800 */
[----:B------:R-:W3:Y:S01]  /*18a0*/  LDCU UR8, c[0x0][0xb20] ;  /* 0x00016400ff0877ac */ /* 0x000ee20008000800 */
[----:B-1----:R-:W-:Y:S02]  /*18b0*/  UIMAD.WIDE.U32 UR18, UR50, UR4, URZ ;  /* 0x00000004321272a5 */ /* 0x002fe4000f8e00ff */
[----:B------:R-:W-:Y:S02]  /*18c0*/  UIMAD.WIDE.U32 UR16, UR51, UR7, URZ ;  /* 0x00000007331072a5 */ /* 0x000fe4000f8e00ff */
[----:B--2---:R-:W-:Y:S02]  /*18d0*/  UISETP.NE.AND UP1, UPT, UR9, 0x1, UPT ;  /* 0x000000010900788c */ /* 0x004fe4000bf25270 */
[----:B------:R-:W-:Y:S01]  /*18e0*/  UISETP.NE.AND UP0, UPT, UR6, 0x1, UPT ;  /* 0x000000010600788c */ /* 0x000fe2000bf05270 */
[----:B------:R-:W-:Y:S01]  /*18f0*/  UMOV UR7, UR19 ;  /* 0x0000001300077c82 */ /* 0x000fe20008000000 */
[----:B---3--:R-:W-:-:S02]  /*1900*/  USHF.R.U32.HI UR8, URZ, UR8, UR17 ;  /* 0x00000008ff087299 */ /* 0x008fc40008011611 */
[----:B------:R-:W-:Y:S02]  /*1910*/  USHF.R.U32.HI UR5, URZ, UR5, UR7 ;  /* 0x00000005ff057299 */ /* 0x000fe40008011607 */
[----:B------:R-:W-:Y:S02]  /*1920*/  USEL UR8, UR51, UR8, !UP0 ;  /* 0x0000000833087287 */ /* 0x000fe4000c000000 */
[----:B------:R-:W-:-:S04]  /*1930*/  USEL UR5, UR50, UR5, !UP1 ;  /* 0x0000000532057287 */ /* 0x000fc8000c800000 */
[----:B------:R-:W-:Y:S02]  /*1940*/  UIADD3 UR4, UPT, UPT, UR5, -UR8, URZ ;  /* 0x8000000805047290 */ /* 0x000fe4000fffe0ff */
[----:B------:R-:W-:Y:S02]  /*1950*/  UIADD3 UR5, UPT, UPT, -UR5, UR8, URZ ;  /* 0x0000000805057290 */ /* 0x000fe4000fffe1ff */
[----:B------:R-:W-:Y:S02]  /*1960*/  UIMAD UR51, UR4, UR6, UR51 ;  /* 0x00000006043372a4 */ /* 0x000fe4000f8e0233 */
[----:B------:R-:W-:-:S12]  /*1970*/  UIMAD UR50, UR5, UR9, UR50 ;  /* 0x00000009053272a4 */ /* 0x000fd8000f8e0232 */
.L_x_20:
[----:B------:R-:W-:-:S09]  /*1980*/  UISETP.EQ.U32.AND UP0, UPT, UR12, 0x1, UPT ;  /* 0x000000010c00788c */ /* 0x000fd2000bf02070 */
[----:B------:R-:W-:Y:S05]  /*1990*/  BRA.U !UP0, `(.L_x_21) ;  /* 0x00000001080c7547 */ /* 0x000fea000b800000 */
[----:B------:R-:W-:Y:S01]  /*19a0*/  UCGABAR_WAIT ;  /* 0x0000000000007dc7 */ /* 0x000fe20008000000 */
[----:B------:R-:W-:Y:S01]  /*19b0*/  CCTL.IVALL ;  /* 0x00000000ff00798f */ /* 0x000fe20002000000 */
[----:B------:R-:W-:Y:S05]  /*19c0*/  BRA `(.L_x_22) ;  /* 0x0000000000047947 */ /* 0x000fea0003800000 */
.L_x_21:
[----:B------:R-:W-:Y:S06]  /*19d0*/  BAR.SYNC.DEFER_BLOCKING 0x0 ;  /* 0x0000000000007b1d */ /* 0x000fec0000010000 */
.L_x_22:
[----:B------:R-:W-:Y:S05]  /*19e0*/  BRA.U UP6, `(.L_x_23) ;  /* 0x0000001506f87547 */ /* 0x000fea000b800000 */
[----:B------:R-:W1:Y:S01]  /*19f0*/  LDCU UR27, c[0x0][0x38c] ;  /* 0x00007180ff1b77ac */ /* 0x000e620008000800 */
[----:B------:R-:W-:Y:S01]  /*1a00*/  PLOP3.LUT P1, PT, PT, PT, UP3, 0x80, 0x8 ;  /* 0x000000000008781c */ /* 0x000fe20003f2f038 */
[----:B------:R-:W-:Y:S01]  /*1a10*/  IMAD.MOV.U32 R12, RZ, RZ, 0x1 ;  /* 0x00000001ff0c7424 */ /* 0x000fe200078e00ff */
[----:B------:R-:W-:Y:S01]  /*1a20*/  ISETP.EQ.OR P2, PT, R0, RZ, P3 ;  /* 0x000000ff0000720c */ /* 0x000fe20001f42670 */
[----:B------:R-:W-:Y:S01]  /*1a30*/  USHF.L.U32 UR11, UR11, 0x4, URZ ;  /* 0x000000040b0b7899 */ /* 0x000fe200080006ff */
[----:B------:R-:W-:Y:S01]  /*1a40*/  PLOP3.LUT P1, PT, P1, PT, PT, 0x8, 0x80 ;  /* 0x000000000080781c */ /* 0x000fe20000f2e170 */
[----:B------:R-:W-:Y:S01]  /*1a50*/  UISETP.NE.AND UP1, UPT, UR10, URZ, UPT ;  /* 0x000000ff0a00728c */ /* 0x000fe2000bf25270 */
[----:B------:R-:W-:Y:S01]  /*1a60*/  CS2R R10, SRZ ;  /* 0x00000000000a7805 */ /* 0x000fe2000001ff00 */
[----:B------:R-:W-:Y:S01]  /*1a70*/  IMAD.MOV.U32 R9, RZ, RZ, RZ ;  /* 0x000000ffff097224 */ /* 0x000fe200078e00ff */
[----:B------:R-:W2:Y:S01]  /*1a80*/  LDCU UR24, c[0x0][0x370] ;  /* 0x00006e00ff1877ac */ /* 0x000ea20008000800 */
[----:B------:R-:W-:Y:S01]  /*1a90*/  IMAD.MOV.U32 R8, RZ, RZ, 0x1 ;  /* 0x00000001ff087424 */ /* 0x000fe200078e00ff */
[----:B------:R-:W3:Y:S01]  /*1aa0*/  LDCU.64 UR30, c[0x0][0x348] ;  /* 0x00006900ff1e77ac */ /* 0x000ee20008000a00 */
[----:B------:R-:W4:Y:S01]  /*1ab0*/  LDCU UR23, c[0x0][0x374] ;  /* 0x00006e80ff1777ac */ /* 0x000f220008000800 */
[----:B-1----:R-:W-:-:S02]  /*1ac0*/  UIADD3 UR4, UPT, UPT, UR27, 0x7f, URZ ;  /* 0x0000007f1b047890 */ /* 0x002fc4000fffe0ff */
[----:B------:R-:W-:Y:S02]  /*1ad0*/  ULOP3.LUT UR25, UR11, 0x30, URZ, 0xe2, !UPT ;  /* 0x000000300b197892 */ /* 0x000fe4000f8ee2ff */
[----:B------:R-:W-:Y:S02]  /*1ae0*/  USHF.R.S32.HI UR29, URZ, 0x1f, UR4 ;  /* 0x0000001fff1d7899 */ /* 0x000fe40008011404 */
[----:B------:R-:W-:Y:S02]  /*1af0*/  USEL UR39, UR26, 0x2, UP1 ;  /* 0x000000021a277887 */ /* 0x000fe40008800000 */
[----:B------:R-:W-:Y:S02]  /*1b00*/  ULEA.HI UR29, UR29, UR4, URZ, 0x7 ;  /* 0x000000041d1d7291 */ /* 0x000fe4000f8f38ff */
[----:B------:R-:W-:Y:S02]  /*1b10*/  UIADD3 UR4, UPT, UPT, UR27, -0x1, URZ ;  /* 0xffffffff1b047890 */ /* 0x000fe4000fffe0ff */
[----:B------:R-:W-:-:S02]  /*1b20*/  USHF.R.S32.HI UR29, URZ, 0x7, UR29 ;  /* 0x00000007ff1d7899 */ /* 0x000fc4000801141d */
[----:B------:R-:W-:Y:S02]  /*1b30*/  UISETP.GE.U32.AND UP2, UPT, UR4, -0xff, UPT ;  /* 0xffffff010400788c */ /* 0x000fe4000bf46070 */
[----:B------:R-:W-:Y:S02]  /*1b40*/  UISETP.LT.U32.AND UP0, UPT, UR29, 0xd, UPT ;  /* 0x0000000d1d00788c */ /* 0x000fe4000bf01070 */
[----:B------:R-:W-:Y:S02]  /*1b50*/  UIADD3 UR27, UPT, UPT, UR27, 0xfe, URZ ;  /* 0x000000fe1b1b7890 */ /* 0x000fe4000fffe0ff */
[----:B------:R-:W-:Y:S01]  /*1b60*/  USEL UR28, UR29, 0xd, UP0 ;  /* 0x0000000d1d1c7887 */ /* 0x000fe20008000000 */
[----:B------:R-:W-:-:S03]  /*1b70*/  UMOV UR42, URZ ;  /* 0x000000ff002a7c82 */ /* 0x000fc60008000000 */
[----:B------:R-:W-:Y:S02]  /*1b80*/  UIADD3 UR38, UPT, UPT, UR28, -0x1, URZ ;  /* 0xffffffff1c267890 */ /* 0x000fe4000fffe0ff */
[----:B------:R-:W-:Y:S02]  /*1b90*/  @UP2 UIADD3 UR38, UPT, UPT, UR28, URZ, URZ ;  /* 0x000000ff1c262290 */ /* 0x000fe4000fffe0ff */
[----:B------:R-:W-:Y:S02]  /*1ba0*/  UIADD3 UR43, UPT, UPT, UR29, -UR28, URZ ;  /* 0x8000001c1d2b7290 */ /* 0x000fe4000fffe0ff */
[----:B--234-:R-:W-:-:S12]  /*1bb0*/  UIADD3 UR38, UPT, UPT, UR38, 0x1, URZ ;  /* 0x0000000126267890 */ /* 0x01cfd8000fffe0ff */
.L_x_43:
[----:B------:R-:W-:Y:S01]  /*1bc0*/  UISETP.NE.AND UP0, UPT, UR54, URZ, UPT ;  /* 0x000000ff3600728c */ /* 0x000fe2000bf05270 */
[----:B------:R-:W1:Y:S08]  /*1bd0*/  S2UR UR54, SR_CgaCtaId ;  /* 0x00000000003679c3 */ /* 0x000e700000008800 */
[----:B------:R-:W-:Y:S05]  /*1be0*/  BRA.U UP0, `(.L_x_24) ;  /* 0x0000000100347547 */ /* 0x000fea000b800000 */
[----:B------:R-:W2:Y:S01]  /*1bf0*/  S2R R0, SR_CgaCtaId ;  /* 0x0000000000007919 */ /* 0x000ea20000008800 */
[----:B------:R-:W-:-:S04]  /*1c00*/  MOV R2, 0x400 ;  /* 0x0000040000027802 */ /* 0x000fc80000000f00 */
[----:B--2---:R-:W-:Y:S02]  /*1c10*/  LEA R0, R0, R2, 0x18 ;  /* 0x0000000200007211 */ /* 0x004fe400078ec0ff */
[----:B------:R-:W-:-:S03]  /*1c20*/  SHF.L.U32 R2, R8, 0x1f, RZ ;  /* 0x0000001f08027819 */ /* 0x000fc600000006ff */
[----:B------:R-:W-:-:S04]  /*1c30*/  IMAD R0, R9, 0x8, R0 ;  /* 0x0000000809007824 */ /* 0x000fc800078e0200 */
[----:B------:R-:W2:Y:S02]  /*1c40*/  SYNCS.PHASECHK.TRANS64.TRYWAIT P0, [R0+URZ+0x160], R2 ;  /* 0x00016002000075a7 */ /* 0x000ea400080011ff */
[----:B--2---:R-:W-:Y:S05]  /*1c50*/  @!P0 BRA `(.L_x_25) ;  /* 0x0000005000ec8947 */ /* 0x004fea0003800000 */
.L_x_112:
[----:B------:R-:W-:Y:S01]  /*1c60*/  VIADD R9, R9, 0x1 ;  /* 0x0000000109097836 */ /* 0x000fe20000000000 */
[----:B------:R2:W-:Y:S04]  /*1c70*/  SYNCS.ARRIVE.TRANS64.A1T0 RZ, [R0+URZ+0x150], RZ ;  /* 0x000150ff00ff79a7 */ /* 0x0005e800081000ff */
[----:B------:R-:W-:-:S04]  /*1c80*/  ISETP.NE.AND P0, PT, R9, 0x2, PT ;  /* 0x000000020900780c */ /* 0x000fc80003f05270 */
[----:B------:R-:W-:Y:S02]  /*1c90*/  SEL R9, R9, RZ, P0 ;  /* 0x000000ff09097207 */ /* 0x000fe40000000000 */
[----:B--2---:R-:W-:-:S04]  /*1ca0*/  SEL R0, RZ, 0x1, P0 ;  /* 0x00000001ff007807 */ /* 0x004fc80000000000 */
[----:B------:R-:W-:-:S07]  /*1cb0*/  LOP3.LUT R8, R8, R0, RZ, 0x3c, !PT ;  /* 0x0000000008087212 */ /* 0x000fce00078e3cff */
.L_x_24:
[----:B------:R-:W-:Y:S01]  /*1cc0*/  UMOV UR26, 0x400 ;  /* 0x00000400001a7882 */ /* 0x000fe20000000000 */
[----:B------:R-:W-:Y:S01]  /*1cd0*/  SHF.L.U32 R0, R12, 0x1f, RZ ;  /* 0x0000001f0c007819 */ /* 0x000fe200000006ff */
[----:B-1----:R-:W-:Y:S02]  /*1ce0*/  ULEA UR26, UR54, UR26, 0x18 ;  /* 0x0000001a361a7291 */ /* 0x002fe4000f8ec0ff */
[----:B------:R-:W-:Y:S02]  /*1cf0*/  UISETP.GE.U32.AND UP0, UPT, UR27, 0xff, UPT ;  /* 0x000000ff1b00788c */ /* 0x000fe4000bf06070 */
[----:B------:R-:W-:Y:S02]  /*1d00*/  ULEA UR4, UR42, UR26, 0x3 ;  /* 0x0000001a2a047291 */ /* 0x000fe4000f8e18ff */
[----:B------:R-:W-:Y:S02]  /*1d10*/  ULEA UR11, UR51, UR22, 0x2 ;  /* 0x00000016330b7291 */ /* 0x000fe4000f8e10ff */
[----:B------:R-:W-:-:S02]  /*1d20*/  ULEA UR35, UR50, UR25, 0x6 ;  /* 0x0000001932237291 */ /* 0x000fc4000f8e30ff */
[----:B------:R-:W-:Y:S01]  /*1d30*/  USHF.L.U32 UR11, UR11, 0x4, URZ ;  /* 0x000000040b0b7899 */ /* 0x000fe200080006ff */
[----:B------:R-:W-:Y:S02]  /*1d40*/  UMOV UR6, URZ ;  /* 0x000000ff00067c82 */ /* 0x000fe40008000000 */
[----:B------:R1:W2:Y:S01]  /*1d50*/  SYNCS.PHASECHK.TRANS64.TRYWAIT P0, [UR4+0x68], R0 ;  /* 0x00006800ff0075a7 */ /* 0x0002a20008001104 */
[----:B------:R-:W-:Y:S08]  /*1d60*/  BRA.U !UP0, `(.L_x_26) ;  /* 0x0000000108c47547 */ /* 0x000ff0000b800000 */
[----:B------:R-:W-:Y:S01]  /*1d70*/  UMOV UR4, URZ ;  /* 0x000000ff00047c82 */ /* 0x000fe20008000000 */
[----:B------:R-:W-:-:S05]  /*1d80*/  UMOV UR20, UR42 ;  /* 0x0000002a00147c82 */ /* 0x000fca0008000000 */
.L_x_32:
[----:B------:R-:W-:Y:S01]  /*1d90*/  ULEA UR33, UR20, UR26, 0x3 ;  /* 0x0000001a14217291 */ /* 0x000fe2000f8e18ff */
[----:B--2---:R-:W-:Y:S01]  /*1da0*/  @!P3 MOV R2, 0x4000 ;  /* 0x000040000002b802 */ /* 0x004fe20000000f00 */
[----:B--2-4-:R-:W-:Y:S10]  /*1db0*/  @P0 BRA `(.L_x_27) ;  /* 0x00000000000c0947 */ /* 0x014ff40003800000 */
[----:B------:R-:W-:-:S04]  /*1dc0*/  SHF.L.U32 R3, R12, 0x1f, RZ ;  /* 0x0000001f0c037819 */ /* 0x000fc800000006ff */
[----:B------:R-:W2:Y:S02]  /*1dd0*/  SYNCS.PHASECHK.TRANS64.TRYWAIT P0, [UR33+0x68], R3 ;  /* 0x00006803ff0075a7 */ /* 0x000ea40008001121 */
[----:B--2---:R-:W-:Y:S05]  /*1de0*/  @!P0 BRA `(.L_x_28) ;  /* 0x00000050009c8947 */ /* 0x004fea0003800000 */
.L_x_27:
[----:B------:R2:W-:Y:S01]  /*1df0*/  @!P3 SYNCS.ARRIVE.TRANS64 RZ, [UR33], R2 ;  /* 0x00000002ffffb9a7 */ /* 0x0005e20008000021 */
[----:B------:R-:W-:-:S04]  /*1e00*/  ULOP3.LUT UR5, UR39, 0x2, URZ, 0xfc, !UPT ;  /* 0x0000000227057892 */ /* 0x000fc8000f8efcff */
[----:B------:R-:W-:-:S09]  /*1e10*/  UISETP.NE.AND UP0, UPT, UR5, 0x2, UPT ;  /* 0x000000020500788c */ /* 0x000fd2000bf05270 */
[----:B------:R-:W-:Y:S05]  /*1e20*/  BRA.U UP0, `(.L_x_29) ;  /* 0x0000000100047547 */ /* 0x000fea000b800000 */
[----:B------:R-:W-:Y:S05]  /*1e30*/  BPT.TRAP 0x1 ;  /* 0x000000040000795c */ /* 0x000fea0000300000 */
.L_x_29:
[----:B------:R-:W-:Y:S04]  /*1e40*/  BSSY.RECONVERGENT B0, `(.L_x_30) ;  /* 0x0000003000007945 */ /* 0x000fe80003800200 */
[----:B------:R-:W-:Y:S05]  /*1e50*/  @P2 BRA `(.L_x_31) ;  /* 0x0000000000042947 */ /* 0x000fea0003800000 */
[----:B------:R-:W-:Y:S05]  /*1e60*/  BPT.TRAP 0x1 ;  /* 0x000000040000795c */ /* 0x000fea0000300000 */
.L_x_31:
[----:B------:R-:W-:Y:S05]  /*1e70*/  BSYNC.RECONVERGENT B0 ;  /* 0x0000000000007941 */ /* 0x000fea0003800200 */
.L_x_30:
[----:B------:R-:W-:Y:S02]  /*1e80*/  UIADD3 UR42, UPT, UPT, UR20, 0x1, URZ ;  /* 0x00000001142a7890 */ /* 0x000fe4000fffe0ff */
[----:B------:R-:W-:Y:S02]  /*1e90*/  USHF.L.U32 UR8, UR20, 0xd, URZ ;  /* 0x0000000d14087899 */ /* 0x000fe400080006ff */
[----:B------:R-:W-:Y:S02]  /*1ea0*/  UISETP.NE.AND UP0, UPT, UR42, 0xd, UPT ;  /* 0x0000000d2a00788c */ /* 0x000fe4000bf05270 */
[----:B------:R-:W-:Y:S02]  /*1eb0*/  UIADD3 UR44, UP1, UPT, UR30, 0x80, URZ ;  /* 0x000000801e2c7890 */ /* 0x000fe4000ff3e0ff */
[----:B------:R-:W-:Y:S02]  /*1ec0*/  USEL UR6, URZ, 0x1, UP0 ;  /* 0x00000001ff067887 */ /* 0x000fe40008000000 */
[----:B------:R-:W-:-:S02]  /*1ed0*/  USEL UR42, UR42, URZ, UP0 ;  /* 0x000000ff2a2a7287 */ /* 0x000fc40008000000 */
[----:B------:R-:W-:Y:S02]  /*1ee0*/  ULOP3.LUT UR32, UR21, UR8, URZ, 0xfc, !UPT ;  /* 0x0000000815207292 */ /* 0x000fe4000f8efcff */
[----:B------:R-:W-:Y:S01]  /*1ef0*/  ULEA UR5, UR42, UR26, 0x3 ;  /* 0x0000001a2a057291 */ /* 0x000fe2000f8e18ff */
[----:B------:R-:W-:Y:S01]  /*1f00*/  LOP3.LUT R12, R12, UR6, RZ, 0x3c, !PT ;  /* 0x000000060c0c7c12 */ /* 0x000fe2000f8e3cff */
[----:B------:R-:W-:Y:S02]  /*1f10*/  UIADD3 UR18, UP0, UPT, UR30, 0x180, URZ ;  /* 0x000001801e127890 */ /* 0x000fe4000ff1e0ff */
[----:B------:R-:W-:Y:S01]  /*1f20*/  ULOP3.LUT UR8, UR15, UR8, URZ, 0xfc, !UPT ;  /* 0x000000080f087292 */ /* 0x000fe2000f8efcff */
[----:B-1----:R-:W-:Y:S01]  /*1f30*/  SHF.L.U32 R0, R12, 0x1f, RZ ;  /* 0x0000001f0c007819 */ /* 0x002fe200000006ff */
[----:B------:R-:W-:Y:S02]  /*1f40*/  USHF.L.U32 UR34, UR4, 0x7, URZ ;  /* 0x0000000704227899 */ /* 0x000fe400080006ff */
[----:B------:R-:W-:Y:S01]  /*1f50*/  UIADD3.X UR45, UPT, UPT, URZ, UR31, URZ, UP1, !UPT ;  /* 0x0000001fff2d7290 */ /* 0x000fe20008ffe4ff */
[----:B------:R3:W4:Y:S01]  /*1f60*/  SYNCS.PHASECHK.TRANS64.TRYWAIT P0, [UR5+0x68], R0 ;  /* 0x00006800ff0075a7 */ /* 0x0007220008001105 */
[----:B------:R-:W-:-:S02]  /*1f70*/  UIADD3 UR32, UPT, UPT, UR26, 0x2400, UR32 ;  /* 0x000024001a207890 */ /* 0x000fc4000fffe020 */
[----:B------:R-:W-:Y:S02]  /*1f80*/  UPRMT UR7, URZ, 0x5410, UR14 ;  /* 0x00005410ff077896 */ /* 0x000fe4000800000e */
[----:B------:R-:W-:Y:S02]  /*1f90*/  UIADD3 UR8, UPT, UPT, UR26, 0x1c400, UR8 ;  /* 0x0001c4001a087890 */ /* 0x000fe4000fffe008 */
[----:B------:R-:W-:Y:S02]  /*1fa0*/  UIADD3.X UR19, UPT, UPT, URZ, UR31, URZ, UP0, !UPT ;  /* 0x0000001fff137290 */ /* 0x000fe400087fe4ff */
[----:B------:R-:W-:Y:S01]  /*1fb0*/  UPRMT UR5, URZ, 0x5410, UR13 ;  /* 0x00005410ff057896 */ /* 0x000fe2000800000d */
[----:B------:R-:W-:Y:S01]  /*1fc0*/  UMOV UR16, 0x0 ;  /* 0x0000000000107882 */ /* 0x000fe20000000000 */
[----:B------:R-:W-:Y:S01]  /*1fd0*/  UMOV UR17, 0x10000000 ;  /* 0x1000000000117882 */ /* 0x000fe20000000000 */
[----:B------:R-:W-:Y:S01]  /*1fe0*/  UMOV UR12, UR36 ;  /* 0x00000024000c7c82 */ /* 0x000fe20008000000 */
[----:B------:R-:W-:Y:S01]  /*1ff0*/  UMOV UR9, UR33 ;  /* 0x0000002100097c82 */ /* 0x000fe20008000000 */
[----:B------:R-:W-:Y:S01]  /*2000*/  UMOV UR10, UR34 ;  /* 0x00000022000a7c82 */ /* 0x000fe20008000000 */
[----:B------:R3:W-:Y:S01]  /*2010*/  UTMALDG.3D.MULTICAST [UR32], [UR44], UR7, desc[UR16] ;  /* 0x000010202c0073b4 */ /* 0x0007e20008011807 */
[----:B------:R-:W-:Y:S01]  /*2020*/  UIADD3 UR4, UPT, UPT, UR4, 0x1, URZ ;  /* 0x0000000104047890 */ /* 0x000fe2000fffe0ff */
[----:B------:R-:W-:Y:S01]  /*2030*/  UMOV UR6, UR38 ;  /* 0x0000002600067c82 */ /* 0x000fe20008000000 */
[----:B------:R-:W-:-:S02]  /*2040*/  UMOV UR20, UR42 ;  /* 0x0000002a00147c82 */ /* 0x000fc40008000000 */
[----:B------:R-:W-:Y:S01]  /*2050*/  UISETP.NE.AND UP0, UPT, UR4, UR38, UPT ;  /* 0x000000260400728c */ /* 0x000fe2000bf05270 */
[----:B------:R3:W-:Y:S08]  /*2060*/  UTMALDG.3D.MULTICAST [UR8], [UR18], UR5, desc[UR16] ;  /* 0x00001008120073b4 */ /* 0x0007f00008011805 */
[----:B---3--:R-:W-:Y:S05]  /*2070*/  BRA.U UP0, `(.L_x_32) ;  /* 0xfffffffd00447547 */ /* 0x008fea000b83ffff */
.L_x_26:
[----:B------:R-:W-:Y:S01]  /*2080*/  ULEA UR4, UR42, UR26, 0x3 ;  /* 0x0000001a2a047291 */ /* 0x000fe2000f8e18ff */
[----:B-1----:R-:W-:Y:S01]  /*2090*/  SHF.L.U32 R0, R12, 0x1f, RZ ;  /* 0x0000001f0c007819 */ /* 0x002fe200000006ff */
[----:B------:R-:W-:Y:S01]  /*20a0*/  @!P1 SYNCS.ARRIVE.TRANS64.A1T0 RZ, [UR26+0xe8], RZ ;  /* 0x0000e8ffffff99a7 */ /* 0x000fe2000810001a */
[----:B------:R-:W-:-:S06]  /*20b0*/  UISETP.GT.AND UP0, UPT, UR29, UR28, UPT ;  /* 0x0000001c1d00728c */ /* 0x000fcc000bf04270 */
[----:B--2-4-:R1:W2:Y:S03]  /*20c0*/  SYNCS.PHASECHK.TRANS64.TRYWAIT P0, [UR4+0x68], R0 ;  /* 0x00006800ff0075a7 */ /* 0x0142a60008001104 */
[----:B------:R-:W-:Y:S05]  /*20d0*/  BRA.U !UP0, `(.L_x_33) ;  /* 0x0000000108c87547 */ /* 0x000fea000b800000 */
[----:B------:R-:W-:Y:S01]  /*20e0*/  UIADD3 UR5, UPT, UPT, UR43, UR6, URZ ;  /* 0x000000062b057290 */ /* 0x000fe2000fffe0ff */
[----:B------:R-:W-:-:S11]  /*20f0*/  UMOV UR34, UR42 ;  /* 0x0000002a00227c82 */ /* 0x000fd60008000000 */
.L_x_39:
[----:B------:R-:W-:Y:S01]  /*2100*/  ULEA UR17, UR34, UR26, 0x3 ;  /* 0x0000001a22117291 */ /* 0x000fe2000f8e18ff */
[----:B--2---:R-:W-:Y:S01]  /*2110*/  @!P3 MOV R2, 0x4000 ;  /* 0x000040000002b802 */ /* 0x004fe20000000f00 */
[----:B--2-4-:R-:W-:Y:S10]  /*2120*/  @P0 BRA `(.L_x_34) ;  /* 0x00000000000c0947 */ /* 0x014ff40003800000 */
[----:B------:R-:W-:-:S04]  /*2130*/  SHF.L.U32 R3, R12, 0x1f, RZ ;  /* 0x0000001f0c037819 */ /* 0x000fc800000006ff */
[----:B------:R-:W2:Y:S02]  /*2140*/  SYNCS.PHASECHK.TRANS64.TRYWAIT P0, [UR17+0x68], R3 ;  /* 0x00006803ff0075a7 */ /* 0x000ea40008001111 */
[----:B--2---:R-:W-:Y:S05]  /*2150*/  @!P0 BRA `(.L_x_35) ;  /* 0x0000004c00d88947 */ /* 0x004fea0003800000 */
.L_x_34:
[----:B------:R2:W-:Y:S01]  /*2160*/  @!P3 SYNCS.ARRIVE.TRANS64 RZ, [UR17], R2 ;  /* 0x00000002ffffb9a7 */ /* 0x0005e20008000011 */
[----:B------:R-:W-:-:S04]  /*2170*/  ULOP3.LUT UR4, UR39, 0x2, URZ, 0xfc, !UPT ;  /* 0x0000000227047892 */ /* 0x000fc8000f8efcff */
[----:B------:R-:W-:-:S09]  /*2180*/  UISETP.NE.AND UP0, UPT, UR4, 0x2, UPT ;  /* 0x000000020400788c */ /* 0x000fd2000bf05270 */
[----:B------:R-:W-:Y:S05]  /*2190*/  BRA.U UP0, `(.L_x_36) ;  /* 0x0000000100047547 */ /* 0x000fea000b800000 */
[----:B------:R-:W-:Y:S05]  /*21a0*/  BPT.TRAP 0x1 ;  /* 0x000000040000795c */ /* 0x000fea0000300000 */
.L_x_36:
[----:B------:R-:W-:Y:S04]  /*21b0*/  BSSY.RECONVERGENT B0, `(.L_x_37) ;  /* 0x0000003000007945 */ /* 0x000fe80003800200 */
[----:B------:R-:W-:Y:S05]  /*21c0*/  @P2 BRA `(.L_x_38) ;  /* 0x0000000000042947 */ /* 0x000fea0003800000 */
[----:B------:R-:W-:Y:S05]  /*21d0*/  BPT.TRAP 0x1 ;  /* 0x000000040000795c */ /* 0x000fea0000300000 */
.L_x_38:
[----:B------:R-:W-:Y:S05]  /*21e0*/  BSYNC.RECONVERGENT B0 ;  /* 0x0000000000007941 */ /* 0x000fea0003800200 */
.L_x_37:
        /* <DEDUP_REMOVED lines=13> */
[----:B------:R-:W-:Y:S01]  /*22c0*/  UIADD3 UR16, UPT, UPT, UR26, 0x2400, UR16 ;  /* 0x000024001a107890 */ /* 0x000fe2000fffe010 */
[----:B------:R3:W4:Y:S01]  /*22d0*/  SYNCS.PHASECHK.TRANS64.TRYWAIT P0, [UR4+0x68], R0 ;  /* 0x00006800ff0075a7 */ /* 0x0007220008001104 */
[----:B------:R-:W-:-:S02]  /*22e0*/  UIADD3.X UR47, UPT, UPT, URZ, UR31, URZ, UP1, !UPT ;  /* 0x0000001fff2f7290 */ /* 0x000fc40008ffe4ff */
[----:B------:R-:W-:Y:S02]  /*22f0*/  UPRMT UR7, URZ, 0x5410, UR14 ;  /* 0x00005410ff077896 */ /* 0x000fe4000800000e */
[----:B------:R-:W-:Y:S02]  /*2300*/  UIADD3 UR8, UPT, UPT, UR26, 0x1c400, UR8 ;  /* 0x0001c4001a087890 */ /* 0x000fe4000fffe008 */
[----:B------:R-:W-:Y:S02]  /*2310*/  UPRMT UR4, URZ, 0x5410, UR13 ;  /* 0x00005410ff047896 */ /* 0x000fe4000800000d */
[----:B------:R-:W-:Y:S01]  /*2320*/  UIADD3.X UR45, UPT, UPT, URZ, UR31, URZ, UP0, !UPT ;  /* 0x0000001fff2d7290 */ /* 0x000fe200087fe4ff */
[----:B------:R-:W-:Y:S01]  /*2330*/  UMOV UR32, 0x0 ;  /* 0x0000000000207882 */ /* 0x000fe20000000000 */
[----:B------:R-:W-:Y:S01]  /*2340*/  UMOV UR33, 0x10000000 ;  /* 0x1000000000217882 */ /* 0x000fe20000000000 */
[----:B------:R-:W-:Y:S01]  /*2350*/  UMOV UR19, UR35 ;  /* 0x0000002300137c82 */ /* 0x000fe20008000000 */
[----:B------:R-:W-:Y:S01]  /*2360*/  UMOV UR20, UR36 ;  /* 0x0000002400147c82 */ /* 0x000fe20008000000 */
[----:B------:R-:W-:Y:S01]  /*2370*/  UMOV UR12, UR36 ;  /* 0x00000024000c7c82 */ /* 0x000fe20008000000 */
[----:B------:R-:W-:Y:S01]  /*2380*/  UMOV UR9, UR17 ;  /* 0x0000001100097c82 */ /* 0x000fe20008000000 */
[----:B------:R-:W-:Y:S01]  /*2390*/  UMOV UR10, UR18 ;  /* 0x00000012000a7c82 */ /* 0x000fe20008000000 */
[----:B------:R3:W-:Y:S01]  /*23a0*/  UTMALDG.3D.MULTICAST [UR16], [UR46], UR7, desc[UR32] ;  /* 0x000020102e0073b4 */ /* 0x0007e20008011807 */
[----:B------:R-:W-:Y:S01]  /*23b0*/  UIADD3 UR6, UPT, UPT, UR6, 0x1, URZ ;  /* 0x0000000106067890 */ /* 0x000fe2000fffe0ff */
[----:B------:R-:W-:-:S03]  /*23c0*/  UMOV UR34, UR42 ;  /* 0x0000002a00227c82 */ /* 0x000fc60008000000 */
[----:B------:R-:W-:Y:S01]  /*23d0*/  UISETP.NE.AND UP0, UPT, UR6, UR5, UPT ;  /* 0x000000050600728c */ /* 0x000fe2000bf05270 */
[----:B------:R3:W-:Y:S08]  /*23e0*/  UTMALDG.3D.MULTICAST [UR8], [UR44], UR4, desc[UR32] ;  /* 0x000020082c0073b4 */ /* 0x0007f00008011804 */
[----:B---3--:R-:W-:Y:S05]  /*23f0*/  BRA.U UP0, `(.L_x_39) ;  /* 0xfffffffd00407547 */ /* 0x008fea000b83ffff */
.L_x_33:
[C---:B------:R-:W-:Y:S01]  /*2400*/  LEA R3, R11.reuse, UR26, 0x3 ;  /* 0x0000001a0b037c11 */ /* 0x040fe2000f8e18ff */
[----:B------:R-:W-:Y:S01]  /*2410*/  NOP ;  /* 0x0000000000007918 */ /* 0x000fe20000000000 */
[----:B-1----:R-:W-:Y:S02]  /*2420*/  SHF.L.U32 R0, R10, 0x1f, RZ ;  /* 0x0000001f0a007819 */ /* 0x002fe400000006ff */
[----:B------:R-:W-:Y:S02]  /*2430*/  LEA R4, R11, UR26, 0x4 ;  /* 0x0000001a0b047c11 */ /* 0x000fe4000f8e20ff */
[----:B--2-4-:R-:W1:Y:S02]  /*2440*/  SYNCS.PHASECHK.TRANS64.TRYWAIT P0, [R3+URZ+0xf0], R0 ;  /* 0x0000f000030075a7 */ /* 0x014e6400080011ff */
[----:B-1----:R-:W-:Y:S05]  /*2450*/  @!P0 BRA `(.L_x_40) ;  /* 0x0000004c00308947 */ /* 0x002fea0003800000 */
.L_x_115:
[----:B------:R-:W2:Y:S01]  /*2460*/  LDS.128 R4, [R4+0x180] ;  /* 0x0001800004047984 */ /* 0x000ea20000000c00 */
[----:B------:R-:W-:Y:S01]  /*2470*/  UISETP.GE.AND UP0, UPT, UR37, 0x1, UPT ;  /* 0x000000012500788c */ /* 0x000fe2000bf06270 */
[----:B------:R-:W-:Y:S01]  /*2480*/  @!PT LDS RZ, [RZ] ;  /* 0x00000000fffff984 */ /* 0x000fe20000000800 */
[----:B------:R-:W-:Y:S01]  /*2490*/  @!PT LDS RZ, [RZ] ;  /* 0x00000000fffff984 */ /* 0x000fe20000000800 */
[----:B------:R-:W-:Y:S01]  /*24a0*/  @!PT LDS RZ, [RZ] ;  /* 0x00000000fffff984 */ /* 0x000fe20000000800 */
[----:B------:R-:W-:Y:S01]  /*24b0*/  @!PT LDS RZ, [RZ] ;  /* 0x00000000fffff984 */ /* 0x000fe20000000800 */
[----:B------:R3:W-:Y:S06]  /*24c0*/  MEMBAR.ALL.CTA ;  /* 0x0000000000007992 */ /* 0x0007ec0000008000 */
[----:B---3--:R-:W3:Y:S01]  /*24d0*/  FENCE.VIEW.ASYNC.S ;  /* 0x00000000000073c6 */ /* 0x008ee20000000000 */
[----:B--2---:R-:W-:-:S13]  /*24e0*/  LOP3.LUT P0, RZ, R6, 0x1, RZ, 0xc0, !PT ;  /* 0x0000000106ff7812 */ /* 0x004fda000780c0ff */
[----:B---3--:R-:W-:Y:S01]  /*24f0*/  VOTEU.ANY UP1, P0 ;  /* 0x0000000000ff7886 */ /* 0x008fe20000020100 */
[----:B------:R-:W-:-:S13]  /*2500*/  PLOP3.LUT P0, PT, PT, PT, UP1, 0x80, 0x8 ;  /* 0x000000000008781c */ /* 0x000fda0003f0f018 */
[----:B-1----:R-:W-:Y:S02]  /*2510*/  @P0 LOP3.LUT R0, R5, 0xffff, RZ, 0xc0, !PT ;  /* 0x0000ffff05000812 */ /* 0x002fe400078ec0ff */
[----:B------:R-:W-:Y:S02]  /*2520*/  @P0 MOV R2, R4 ;  /* 0x0000000400020202 */ /* 0x000fe40000000f00 */
[----:B------:R-:W-:Y:S01]  /*2530*/  @P0 R2UR UR5, R0 ;  /* 0x00000000000502ca */ /* 0x000fe200000e0000 */
[----:B------:R-:W-:Y:S01]  /*2540*/  VIADD R0, R3, 0x100 ;  /* 0x0000010003007836 */ /* 0x000fe20000000000 */
[----:B------:R-:W-:Y:S02]  /*2550*/  @P0 SHF.R.U32.HI R4, RZ, 0x10, R5 ;  /* 0x00000010ff040819 */ /* 0x000fe40000011605 */
[----:B------:R-:W-:Y:S02]  /*2560*/  @P0 R2UR UR6, R2 ;  /* 0x00000000020602ca */ /* 0x000fe400000e0000 */
[----:B------:R-:W-:-:S02]  /*2570*/  PRMT R0, RZ, 0x654, R0 ;  /* 0x00000654ff007816 */ /* 0x000fc40000000000 */
[----:B------:R-:W-:Y:S02]  /*2580*/  @P0 R2UR UR4, R4 ;  /* 0x00000000040402ca */ /* 0x000fe400000e0000 */
[----:B------:R1:W-:Y:S03]  /*2590*/  SYNCS.ARRIVE.TRANS64.RED.A1T0 RZ, [R0+URZ], RZ ;  /* 0x000000ff00ff79a7 */ /* 0x0003e600081004ff */
[----:B------:R-:W-:-:S04]  /*25a0*/  @UP1 UMOV UR40, UR5 ;  /* 0x0000000500281c82 */ /* 0x000fc80008000000 */
[----:B------:R-:W-:-:S04]  /*25b0*/  @UP1 UMOV UR41, UR6 ;  /* 0x0000000600291c82 */ /* 0x000fc80008000000 */
[----:B------:R-:W-:Y:S01]  /*25c0*/  @UP1 UMOV UR36, UR4 ;  /* 0x0000000400241c82 */ /* 0x000fe20008000000 */
[----:B------:R-:W-:Y:S05]  /*25d0*/  BRA.U !UP0, `(.L_x_41) ;  /* 0x0000000108b87547 */ /* 0x000fea000b800000 */
[----:B------:R-:W2:Y:S01]  /*25e0*/  LDCU.128 UR4, c[0x0][0xb10] ;  /* 0x00016200ff0477ac */ /* 0x000ea20008000c00 */
[----:B------:R-:W3:Y:S01]  /*25f0*/  LDCU UR10, c[0x0][0xb20] ;  /* 0x00016400ff0a77ac */ /* 0x000ee20008000800 */
[----:B------:R-:W4:Y:S01]  /*2600*/  LDCU UR11, c[0x0][0xb0c] ;  /* 0x00016180ff0b77ac */ /* 0x000f220008000800 */
[----:B------:R-:W1:Y:S01]  /*2610*/  LDCU.64 UR8, c[0x0][0xb28] ;  /* 0x00016500ff0877ac */ /* 0x000e620008000a00 */
[----:B------:R-:W-:Y:S02]  /*2620*/  UISETP.NE.AND UP3, UPT, UR37, 0x1, UPT ;  /* 0x000000012500788c */ /* 0x000fe4000bf65270 */
[----:B--2---:R-:W-:Y:S02]  /*2630*/  UIMAD.WIDE.U32 UR32, UR23, UR7, URZ ;  /* 0x00000007172072a5 */ /* 0x004fe4000f8e00ff */
[----:B------:R-:W-:Y:S02]  /*2640*/  UIMAD.WIDE.U32 UR16, UR40, UR7, URZ ;  /* 0x00000007281072a5 */ /* 0x000fe4000f8e00ff */
[----:B------:R-:W-:-:S02]  /*2650*/  UIMAD.WIDE.U32 UR18, UR24, UR4, URZ ;  /* 0x00000004181272a5 */ /* 0x000fc4000f8e00ff */
[----:B------:R-:W-:Y:S01]  /*2660*/  UISETP.NE.AND UP0, UPT, UR6, 0x1, UPT ;  /* 0x000000010600788c */ /* 0x000fe2000bf05270 */
[----:B------:R-:W-:Y:S01]  /*2670*/  UMOV UR7, UR33 ;  /* 0x0000002100077c82 */ /* 0x000fe20008000000 */
[----:B----4-:R-:W-:Y:S02]  /*2680*/  UISETP.NE.AND UP2, UPT, UR11, 0x1, UPT ;  /* 0x000000010b00788c */ /* 0x010fe4000bf45270 */
[----:B---3--:R-:W-:Y:S02]  /*2690*/  USHF.R.U32.HI UR7, URZ, UR10, UR7 ;  /* 0x0000000aff077299 */ /* 0x008fe40008011607 */
[----:B------:R-:W-:Y:S02]  /*26a0*/  USHF.R.U32.HI UR12, URZ, UR5, UR19 ;  /* 0x00000005ff0c7299 */ /* 0x000fe40008011613 */
[----:B------:R-:W-:Y:S02]  /*26b0*/  USEL UR7, UR23, UR7, !UP0 ;  /* 0x0000000717077287 */ /* 0x000fe4000c000000 */
[----:B------:R-:W-:-:S02]  /*26c0*/  USEL UR12, UR24, UR12, !UP2 ;  /* 0x0000000c180c7287 */ /* 0x000fc4000d000000 */
[----:B-1----:R-:W-:Y:S02]  /*26d0*/  UIMAD.WIDE.U32 UR32, UR7, UR8, URZ ;  /* 0x00000008072072a5 */ /* 0x002fe4000f8e00ff */
        /* <DEDUP_REMOVED lines=30> */
.L_x_41:
[----:B------:R-:W2:Y:S02]  /*28c0*/  LDCU UR4, c[0x0][0xb30] ;  /* 0x00016600ff0477ac */ /* 0x000ea40008000800 */
[----:B--2---:R-:W-:-:S09]  /*28d0*/  UISETP.NE.AND UP0, UPT, UR4, 0x1, UPT ;  /* 0x000000010400788c */ /* 0x004fd2000bf05270 */
[----:B------:R-:W-:Y:S05]  /*28e0*/  BRA.U UP0, `(.L_x_42) ;  /* 0x0000000100407547 */ /* 0x000fea000b800000 */
[----:B------:R-:W2:Y:S01]  /*28f0*/  LDCU.128 UR4, c[0x0][0xb10] ;  /* 0x00016200ff0477ac */ /* 0x000ea20008000c00 */
[----:B------:R-:W3:Y:S01]  /*2900*/  LDCU UR9, c[0x0][0xb0c] ;  /* 0x00016180ff0977ac */ /* 0x000ee20008000800 */
[----:B------:R-:W4:Y:S01]  /*2910*/  LDCU UR8, c[0x0][0xb20] ;  /* 0x00016400ff0877ac */ /* 0x000f220008000800 */
[----:B--2---:R-:W-:Y:S02]  /*2920*/  UIMAD.WIDE.U32 UR16, UR41, UR4, URZ ;  /* 0x00000004291072a5 */ /* 0x004fe4000f8e00ff */
[----:B------:R-:W-:Y:S02]  /*2930*/  UIMAD.WIDE.U32 UR10, UR40, UR7, URZ ;  /* 0x00000007280a72a5 */ /* 0x000fe4000f8e00ff */
[----:B---3--:R-:W-:Y:S02]  /*2940*/  UISETP.NE.AND UP2, UPT, UR9, 0x1, UPT ;  /* 0x000000010900788c */ /* 0x008fe4000bf45270 */
[----:B------:R-:W-:Y:S01]  /*2950*/  UISETP.NE.AND UP0, UPT, UR6, 0x1, UPT ;  /* 0x000000010600788c */ /* 0x000fe2000bf05270 */
[----:B------:R-:W-:Y:S01]  /*2960*/  UMOV UR7, UR17 ;  /* 0x0000001100077c82 */ /* 0x000fe20008000000 */
[----:B----4-:R-:W-:-:S02]  /*2970*/  USHF.R.U32.HI UR8, URZ, UR8, UR11 ;  /* 0x00000008ff087299 */ /* 0x010fc4000801160b */
[----:B------:R-:W-:Y:S02]  /*2980*/  USHF.R.U32.HI UR5, URZ, UR5, UR7 ;  /* 0x00000005ff057299 */ /* 0x000fe40008011607 */
[----:B------:R-:W-:Y:S02]  /*2990*/  USEL UR8, UR40, UR8, !UP0 ;  /* 0x0000000828087287 */ /* 0x000fe4000c000000 */
[----:B------:R-:W-:-:S04]  /*29a0*/  USEL UR5, UR41, UR5, !UP2 ;  /* 0x0000000529057287 */ /* 0x000fc8000d000000 */
[----:B------:R-:W-:Y:S02]  /*29b0*/  UIADD3 UR4, UPT, UPT, UR5, -UR8, URZ ;  /* 0x8000000805047290 */ /* 0x000fe4000fffe0ff */
[----:B------:R-:W-:Y:S02]  /*29c0*/  UIADD3 UR5, UPT, UPT, -UR5, UR8, URZ ;  /* 0x0000000805057290 */ /* 0x000fe4000fffe1ff */
[----:B------:R-:W-:Y:S02]  /*29d0*/  UIMAD UR40, UR4, UR6, UR40 ;  /* 0x00000006042872a4 */ /* 0x000fe4000f8e0228 */
[----:B------:R-:W-:-:S12]  /*29e0*/  UIMAD UR41, UR5, UR9, UR41 ;  /* 0x00000009052972a4 */ /* 0x000fd8000f8e0229 */
.L_x_42:
[----:B------:R-:W-:Y:S01]  /*29f0*/  VIADD R11, R11, 0x1 ;  /* 0x000000010b0b7836 */ /* 0x000fe20000000000 */
[----:B------:R-:W-:Y:S01]  /*2a00*/  PLOP3.LUT P1, PT, PT, PT, PT, 0x80, 0x8 ;  /* 0x000000000008781c */ /* 0x000fe20003f2f070 */
[----:B------:R-:W-:Y:S02]  /*2a10*/  UIADD3 UR50, UPT, UPT, UR41, UR49, URZ ;  /* 0x0000003129327290 */ /* 0x000fe4000fffe0ff */
[----:B------:R-:W-:Y:S01]  /*2a20*/  UIADD3 UR51, UPT, UPT, UR40, UR48, URZ ;  /* 0x0000003028337290 */ /* 0x000fe2000fffe0ff */
[----:B------:R-:W-:-:S04]  /*2a30*/  ISETP.NE.AND P0, PT, R11, 0x2, PT ;  /* 0x000000020b00780c */ /* 0x000fc80003f05270 */
[----:B-1----:R-:W-:Y:S02]  /*2a40*/  SEL R0, RZ, 0x1, P0 ;  /* 0x00000001ff007807 */ /* 0x002fe40000000000 */
[----:B------:R-:W-:Y:S02]  /*2a50*/  SEL R11, R11, RZ, P0 ;  /* 0x000000ff0b0b7207 */ /* 0x000fe40000000000 */
[----:B------:R-:W-:Y:S01]  /*2a60*/  LOP3.LUT R10, R10, R0, RZ, 0x3c, !PT ;  /* 0x000000000a0a7212 */ /* 0x000fe200078e3cff */
[----:B------:R-:W-:Y:S06]  /*2a70*/  BRA.U UP1, `(.L_x_43) ;  /* 0xfffffff101507547 */ /* 0x000fec000b83ffff */
[----:B------:R-:W-:Y:S01]  /*2a80*/  UIADD3 UR26, UPT, UPT, UR26, 0x68, URZ ;  /* 0x000000681a1a7890 */ /* 0x000fe2000fffe0ff */
[----:B------:R-:W-:-:S03]  /*2a90*/  SHF.L.U32 R2, R12, 0x1f, RZ ;  /* 0x0000001f0c027819 */ /* 0x000fc600000006ff */
[----:B------:R-:W-:-:S09]  /*2aa0*/  ULEA UR4, UR42, UR26, 0x3 ;  /* 0x0000001a2a047291 */ /* 0x000fd2000f8e18ff */
[----:B------:R-:W1:Y:S02]  /*2ab0*/  SYNCS.PHASECHK.TRANS64.TRYWAIT P0, [UR4], R2 ;  /* 0x00000002ff0075a7 */ /* 0x000e640008001104 */
[----:B-1----:R-:W-:Y:S05]  /*2ac0*/  @!P0 BRA `(.L_x_44) ;  /* 0x0000004400a88947 */ /* 0x002fea0003800000 */
.L_x_117:
[----:B------:R-:W-:-:S04]  /*2ad0*/  UIADD3 UR5, UPT, UPT, UR42, 0x1, URZ ;  /* 0x000000012a057890 */ /* 0x000fc8000fffe0ff */
[----:B------:R-:W-:-:S04]  /*2ae0*/  UISETP.NE.AND UP0, UPT, UR5, 0xd, UPT ;  /* 0x0000000d0500788c */ /* 0x000fc8000bf05270 */
[----:B------:R-:W-:Y:S02]  /*2af0*/  USEL UR6, URZ, 0x1, UP0 ;  /* 0x00000001ff067887 */ /* 0x000fe40008000000 */
[----:B------:R-:W-:-:S04]  /*2b00*/  USEL UR5, UR5, URZ, UP0 ;  /* 0x000000ff05057287 */ /* 0x000fc80008000000 */
[----:B------:R-:W-:Y:S01]  /*2b10*/  ULEA UR4, UR5, UR26, 0x3 ;  /* 0x0000001a05047291 */ /* 0x000fe2000f8e18ff */
[----:B-1----:R-:W-:-:S04]  /*2b20*/  LOP3.LUT R2, R12, UR6, RZ, 0x3c, !PT ;  /* 0x000000060c027c12 */ /* 0x002fc8000f8e3cff */
[----:B------:R-:W-:-:S04]  /*2b30*/  SHF.L.U32 R3, R2, 0x1f, RZ ;  /* 0x0000001f02037819 */ /* 0x000fc800000006ff */
[----:B------:R-:W1:Y:S02]  /*2b40*/  SYNCS.PHASECHK.TRANS64.TRYWAIT P0, [UR4], R3 ;  /* 0x00000003ff0075a7 */ /* 0x000e640008001104 */
[----:B-1----:R-:W-:Y:S05]  /*2b50*/  @!P0 BRA `(.L_x_45) ;  /* 0x00000044009c8947 */ /* 0x002fea0003800000 */
.L_x_119:
[----:B------:R-:W-:-:S04]  /*2b60*/  UIADD3 UR5, UPT, UPT, UR5, 0x1, URZ ;  /* 0x0000000105057890 */ /* 0x000fc8000fffe0ff */
[----:B------:R-:W-:-:S04]  /*2b70*/  UISETP.NE.AND UP0, UPT, UR5, 0xd, UPT ;  /* 0x0000000d0500788c */ /* 0x000fc8000bf05270 */
[----:B------:R-:W-:Y:S02]  /*2b80*/  USEL UR6, URZ, 0x1, UP0 ;  /* 0x00000001ff067887 */ /* 0x000fe40008000000 */
[----:B------:R-:W-:-:S04]  /*2b90*/  USEL UR5, UR5, URZ, UP0 ;  /* 0x000000ff05057287 */ /* 0x000fc80008000000 */
[----:B------:R-:W-:Y:S01]  /*2ba0*/  ULEA UR4, UR5, UR26, 0x3 ;  /* 0x0000001a05047291 */ /* 0x000fe2000f8e18ff */
[----:B------:R-:W-:-:S04]  /*2bb0*/  LOP3.LUT R2, R2, UR6, RZ, 0x3c, !PT ;  /* 0x0000000602027c12 */ /* 0x000fc8000f8e3cff */
[----:B-1----:R-:W-:-:S04]  /*2bc0*/  SHF.L.U32 R3, R2, 0x1f, RZ ;  /* 0x0000001f02037819 */ /* 0x002fc800000006ff */
[----:B------:R-:W1:Y:S02]  /*2bd0*/  SYNCS.PHASECHK.TRANS64.TRYWAIT P0, [UR4], R3 ;  /* 0x00000003ff0075a7 */ /* 0x000e640008001104 */
[----:B-1----:R-:W-:Y:S05]  /*2be0*/  @!P0 BRA `(.L_x_46) ;  /* 0x0000004400908947 */ /* 0x002fea0003800000 */
.L_x_121:
        /* <DEDUP_REMOVED lines=9> */
.L_x_123:
        /* <DEDUP_REMOVED lines=9> */
.L_x_125:
        /* <DEDUP_REMOVED lines=9> */
.L_x_127:
        /* <DEDUP_REMOVED lines=9> */
.L_x_129:
        /* <DEDUP_REMOVED lines=9> */
.L_x_131:
        /* <DEDUP_REMOVED lines=9> */
.L_x_133:
        /* <DEDUP_REMOVED lines=9> */
.L_x_135:
        /* <DEDUP_REMOVED lines=9> */
.L_x_137:
        /* <DEDUP_REMOVED lines=9> */
.L_x_139:
[----:B------:R-:W-:-:S04]  /*3100*/  UIADD3 UR5, UPT, UPT, UR5, 0x1, URZ ;  /* 0x0000000105057890 */ /* 0x000fc8000fffe0ff */
[----:B------:R-:W-:-:S04]  /*3110*/  UISETP.NE.AND UP0, UPT, UR5, 0xd, UPT ;  /* 0x0000000d0500788c */ /* 0x000fc8000bf05270 */
[----:B------:R-:W-:Y:S02]  /*3120*/  USEL UR4, URZ, 0x1, UP0 ;  /* 0x00000001ff047887 */ /* 0x000fe40008000000 */
[----:B------:R-:W-:-:S04]  /*3130*/  USEL UR5, UR5, URZ, UP0 ;  /* 0x000000ff05057287 */ /* 0x000fc80008000000 */
[----:B------:R-:W-:Y:S01]  /*3140*/  ULEA UR5, UR5, UR26, 0x3 ;  /* 0x0000001a05057291 */ /* 0x000fe2000f8e18ff */
[----:B------:R-:W-:-:S04]  /*3150*/  LOP3.LUT R2, R2, UR4, RZ, 0x3c, !PT ;  /* 0x0000000402027c12 */ /* 0x000fc8000f8e3cff */
[----:B------:R-:W-:Y:S01]  /*3160*/  SHF.L.U32 R2, R2, 0x1f, RZ ;  /* 0x0000001f02027819 */ /* 0x000fe200000006ff */
[----:B-1----:R-:W-:-:S07]  /*3170*/  IMAD.U32 R0, RZ, RZ, UR5 ;  /* 0x00000005ff007e24 */ /* 0x002fce000f8e00ff */
.L_x_56:
[----:B-1----:R1:W2:Y:S02]  /*3180*/  SYNCS.PHASECHK.TRANS64.TRYWAIT P0, [R0+URZ], R2 ;  /* 0x00000002000075a7 */ /* 0x0022a400080011ff */
[----:B--2---:R-:W-:Y:S05]  /*3190*/  @!P0 NANOSLEEP.SYNCS 0x989680 ;  /* 0x009896800000895d */ /* 0x004fea0003900000 */
[----:B------:R-:W2:Y:S02]  /*31a0*/  @!P0 SYNCS.PHASECHK.TRANS64 P0, [R0+URZ], R2 ;  /* 0x00000002000085a7 */ /* 0x000ea400080010ff */
[----:B--2---:R-:W-:Y:S05]  /*31b0*/  @P0 EXIT ;  /* 0x000000000000094d */ /* 0x004fea0003800000 */
[----:B------:R-:W-:Y:S05]  /*31c0*/  BRA `(.L_x_56) ;  /* 0xfffffffc00ec7947 */ /* 0x000fea000383ffff */
.L_x_23:
[----:B------:R-:W-:-:S04]  /*31d0*/  UISETP.NE.AND UP0, UPT, UR54, URZ, UPT ;  /* 0x000000ff3600728c */ /* 0x000fc8000bf05270 */
[----:B------:R-:W-:-:S09]  /*31e0*/  UISETP.NE.OR UP0, UPT, UR10, 0x1, UP0 ;  /* 0x000000010a00788c */ /* 0x000fd20008705670 */
[----:B------:R-:W-:Y:S05]  /*31f0*/  BRA.U UP0, `(.L_x_57) ;  /* 0x0000000500487547 */ /* 0x000fea000b800000 */
[----:B------:R-:W-:Y:S01]  /*3200*/  ISETP.GE.U32.AND P2, PT, R0, 0x10, PT ;  /* 0x000000100000780c */ /* 0x000fe20003f46070 */
[----:B------:R-:W-:Y:S01]  /*3210*/  IMAD.MOV.U32 R12, RZ, RZ, 0x1 ;  /* 0x00000001ff0c7424 */ /* 0x000fe200078e00ff */
[----:B------:R-:W-:Y:S02]  /*3220*/  CS2R R10, SRZ ;  /* 0x00000000000a7805 */ /* 0x000fe4000001ff00 */
[----:B------:R-:W-:Y:S01]  /*3230*/  CS2R R8, SRZ ;  /* 0x0000000000087805 */ /* 0x000fe2000001ff00 */
[----:B------:R-:W-:Y:S01]  /*3240*/  UMOV UR4, 0x400 ;  /* 0x0000040000047882 */ /* 0x000fe20000000000 */
[----:B------:R-:W-:Y:S01]  /*3250*/  UMOV UR6, URZ ;  /* 0x000000ff00067c82 */ /* 0x000fe20008000000 */
[----:B------:R-:W-:-:S12]  /*3260*/  ULEA UR54, UR54, UR4, 0x18 ;  /* 0x0000000436367291 */ /* 0x000fd8000f8ec0ff */
.L_x_61:
[----:B------:R-:W-:Y:S02]  /*3270*/  LEA R2, R8, UR54, 0x3 ;  /* 0x0000003608027c11 */ /* 0x000fe4000f8e18ff */
[----:B------:R-:W-:-:S03]  /*3280*/  SHF.L.U32 R4, R9, 0x1f, RZ ;  /* 0x0000001f09047819 */ /* 0x000fc600000006ff */
[----:B------:R-:W-:Y:S01]  /*3290*/  VIADD R5, R2, 0x160 ;  /* 0x0000016002057836 */ /* 0x000fe20000000000 */
[----:B------:R-:W1:Y:S02]  /*32a0*/  SYNCS.PHASECHK.TRANS64.TRYWAIT P0, [R2+URZ+0x150], R4 ;  /* 0x00015004020075a7 */ /* 0x000e6400080011ff */
[----:B-1----:R-:W-:Y:S05]  /*32b0*/  @!P0 BRA `(.L_x_58) ;  /* 0x0000004000cc8947 */ /* 0x002fea0003800000 */
.L_x_140:
[----:B------:R-:W-:Y:S01]  /*32c0*/  ULEA UR5, UR6, UR54, 0x3 ;  /* 0x0000003606057291 */ /* 0x000fe2000f8e18ff */
[----:B-1----:R-:W-:Y:S01]  /*32d0*/  PRMT R2, RZ, 0x654, R5 ;  /* 0x00000654ff027816 */ /* 0x002fe20000000005 */
[----:B------:R-:W-:Y:S01]  /*32e0*/  @!P2 IMAD.MOV.U32 R4, RZ, RZ, 0x10 ;  /* 0x00000010ff04a424 */ /* 0x000fe200078e00ff */
[----:B------:R-:W-:Y:S01]  /*32f0*/  SHF.L.U32 R5, R12, 0x1f, RZ ;  /* 0x0000001f0c057819 */ /* 0x000fe200000006ff */
[----:B------:R-:W-:Y:S01]  /*3300*/  UIADD3 UR4, UPT, UPT, UR5, 0xf0, URZ ;  /* 0x000000f005047890 */ /* 0x000fe2000fffe0ff */
[----:B------:R1:W-:Y:S05]  /*3310*/  SYNCS.ARRIVE.TRANS64.RED.A1T0 RZ, [R2+URZ], RZ ;  /* 0x000000ff02ff79a7 */ /* 0x0003ea00081004ff */
[----:B------:R-:W-:Y:S01]  /*3320*/  IMAD.U32 R6, RZ, RZ, UR4 ;  /* 0x00000004ff067e24 */ /* 0x000fe2000f8e00ff */
[----:B------:R-:W2:Y:S04]  /*3330*/  SYNCS.PHASECHK.TRANS64.TRYWAIT P0, [UR5+0x100], R5 ;  /* 0x00010005ff0075a7 */ /* 0x000ea80008001105 */
[----:B------:R-:W-:Y:S01]  /*3340*/  PRMT R6, R0, 0x654, R6 ;  /* 0x0000065400067816 */ /* 0x000fe20000000006 */
[----:B-12---:R-:W-:Y:S06]  /*3350*/  @!P0 BRA `(.L_x_59) ;  /* 0x0000004000b88947 */ /* 0x006fec0003800000 */
.L_x_142:
[----:B------:R-:W-:Y:S01]  /*3360*/  ULEA UR4, UR6, UR54, 0x4 ;  /* 0x0000003606047291 */ /* 0x000fe2000f8e20ff */
[----:B------:R-:W-:Y:S01]  /*3370*/  SEL R3, R6, R3, !P2 ;  /* 0x0000000306037207 */ /* 0x000fe20005000000 */
[----:B------:R-:W-:Y:S01]  /*3380*/  UIADD3 UR5, UPT, UPT, UR5, 0xf0, URZ ;  /* 0x000000f005057890 */ /* 0x000fe2000fffe0ff */
[----:B-1----:R-:W-:Y:S01]  /*3390*/  LEA R2, R11, UR54, 0x3 ;  /* 0x000000360b027c11 */ /* 0x002fe2000f8e18ff */
[----:B------:R-:W-:Y:S01]  /*33a0*/  UIADD3 UR4, UPT, UPT, UR4, 0x180, URZ ;  /* 0x0000018004047890 */ /* 0x000fe2000fffe0ff */
[----:B------:R1:W-:Y:S01]  /*33b0*/  @!P2 SYNCS.ARRIVE.TRANS64.RED RZ, [R3+URZ], R4 ;  /* 0x0000000403ffa9a7 */ /* 0x0003e200080004ff */
[----:B------:R-:W-:Y:S01]  /*33c0*/  UIADD3 UR6, UPT, UPT, UR6, 0x1, URZ ;  /* 0x0000000106067890 */ /* 0x000fe2000fffe0ff */
[----:B------:R-:W-:-:S03]  /*33d0*/  VIADD R8, R8, 0x1 ;  /* 0x0000000108087836 */ /* 0x000fc60000000000 */
[----:B------:R-:W-:Y:S02]  /*33e0*/  UISETP.NE.AND UP0, UPT, UR6, 0x2, UPT ;  /* 0x000000020600788c */ /* 0x000fe4000bf05270 */
[----:B------:R-:W-:Y:S01]  /*33f0*/  ISETP.NE.AND P0, PT, R8, 0x2, PT ;  /* 0x000000020800780c */ /* 0x000fe20003f05270 */
[----:B------:R-:W-:Y:S06]  /*3400*/  UGETNEXTWORKID.BROADCAST [UR4], [UR5] ;  /* 0x00000000040073ca */ /* 0x000fec0008000100 */
[----:B------:R-:W-:Y:S02]  /*3410*/  USEL UR4, URZ, 0x1, UP0 ;  /* 0x00000001ff047887 */ /* 0x000fe40008000000 */
[----:B------:R-:W-:-:S04]  /*3420*/  USEL UR6, UR6, URZ, UP0 ;  /* 0x000000ff06067287 */ /* 0x000fc80008000000 */
[----:B------:R-:W-:Y:S02]  /*3430*/  LOP3.LUT R12, R12, UR4, RZ, 0x3c, !PT ;  /* 0x000000040c0c7c12 */ /* 0x000fe4000f8e3cff */
[----:B-1----:R-:W-:-:S04]  /*3440*/  SHF.L.U32 R4, R10, 0x1f, RZ ;  /* 0x0000001f0a047819 */ /* 0x002fc800000006ff */
[----:B------:R-:W1:Y:S02]  /*3450*/  SYNCS.PHASECHK.TRANS64.TRYWAIT P1, [R2+URZ+0xf0], R4 ;  /* 0x0000f004020075a7 */ /* 0x000e6400080211ff */
[----:B-1----:R-:W-:Y:S05]  /*3460*/  @!P1 BRA `(.L_x_60) ;  /* 0x00000040008c9947 */ /* 0x002fea0003800000 */
.L_x_143:
[C---:B-1----:R-:W-:Y:S01]  /*3470*/  LEA R4, R11.reuse, UR54, 0x4 ;  /* 0x000000360b047c11 */ /* 0x042fe2000f8e20ff */
[----:B------:R-:W-:Y:S01]  /*3480*/  VIADD R2, R2, 0x100 ;  /* 0x0000010002027836 */ /* 0x000fe20000000000 */
[----:B------:R-:W-:Y:S01]  /*3490*/  SEL R8, R8, RZ, P0 ;  /* 0x000000ff08087207 */ /* 0x000fe20000000000 */
[----:B------:R-:W-:-:S03]  /*34a0*/  VIADD R11, R11, 0x1 ;  /* 0x000000010b0b7836 */ /* 0x000fc60000000000 */
[----:B------:R-:W1:Y:S01]  /*34b0*/  LDS.128 R4, [R4+0x180] ;  /* 0x0001800004047984 */ /* 0x000e620000000c00 */
[----:B------:R-:W-:Y:S02]  /*34c0*/  PRMT R2, RZ, 0x654, R2 ;  /* 0x00000654ff027816 */ /* 0x000fe40000000002 */
[C---:B------:R-:W-:Y:S01]  /*34d0*/  ISETP.NE.AND P1, PT, R11.reuse, 0x2, PT ;  /* 0x000000020b00780c */ /* 0x040fe20003f25270 */
[----:B------:R-:W-:Y:S01]  /*34e0*/  @!PT LDS RZ, [RZ] ;  /* 0x00000000fffff984 */ /* 0x000fe20000000800 */
[----:B------:R-:W-:Y:S01]  /*34f0*/  @!PT LDS RZ, [RZ] ;  /* 0x00000000fffff984 */ /* 0x000fe20000000800 */
[----:B------:R-:W-:Y:S01]  /*3500*/  @!PT LDS RZ, [RZ] ;  /* 0x00000000fffff984 */ /* 0x000fe20000000800 */
[----:B------:R-:W-:Y:S01]  /*3510*/  @!PT LDS RZ, [RZ] ;  /* 0x00000000fffff984 */ /* 0x000fe20000000800 */
[----:B------:R2:W-:Y:S06]  /*3520*/  MEMBAR.ALL.CTA ;  /* 0x0000000000007992 */ /* 0x0005ec0000008000 */
[----:B--2---:R-:W2:Y:S01]  /*3530*/  FENCE.VIEW.ASYNC.S ;  /* 0x00000000000073c6 */ /* 0x004ea20000000000 */
[----:B------:R-:W-:Y:S01]  /*3540*/  SEL R11, R11, RZ, P1 ;  /* 0x000000ff0b0b7207 */ /* 0x000fe20000800000 */
[----:B--2---:R2:W-:Y:S01]  /*3550*/  SYNCS.ARRIVE.TRANS64.RED.A1T0 RZ, [R2+URZ], RZ ;  /* 0x000000ff02ff79a7 */ /* 0x0045e200081004ff */
[----:B-1----:R-:W-:-:S02]  /*3560*/  LOP3.LUT P3, RZ, R6, 0x1, RZ, 0xc0, !PT ;  /* 0x0000000106ff7812 */ /* 0x002fc4000786c0ff */
[----:B------:R-:W-:-:S04]  /*3570*/  SEL R4, RZ, 0x1, P1 ;  /* 0x00000001ff047807 */ /* 0x000fc80000800000 */
[----:B------:R-:W-:Y:S02]  /*3580*/  LOP3.LUT R10, R10, R4, RZ, 0x3c, !PT ;  /* 0x000000040a0a7212 */ /* 0x000fe400078e3cff */
[----:B--2---:R-:W-:-:S04]  /*3590*/  SEL R2, RZ, 0x1, P0 ;  /* 0x00000001ff027807 */ /* 0x004fc80000000000 */
[----:B------:R-:W-:Y:S01]  /*35a0*/  LOP3.LUT R9, R9, R2, RZ, 0x3c, !PT ;  /* 0x0000000209097212 */ /* 0x000fe200078e3cff */
[----:B------:R-:W-:Y:S06]  /*35b0*/  @P3 BRA `(.L_x_61) ;  /* 0xfffffffc002c3947 */ /* 0x000fec000383ffff */
[----:B------:R-:W-:Y:S01]  /*35c0*/  ULEA UR5, UR6, UR54, 0x3 ;  /* 0x0000003606057291 */ /* 0x000fe2000f8e18ff */
[----:B------:R-:W-:-:S08]  /*35d0*/  SHF.L.U32 R2, R12, 0x1f, RZ ;  /* 0x0000001f0c027819 */ /* 0x000fd000000006ff */
[----:B------:R-:W1:Y:S02]  /*35e0*/  SYNCS.PHASECHK.TRANS64 P0, [UR5+0x100], R2 ;  /* 0x00010002ff0075a7 */ /* 0x000e640008001005 */
[----:B-1----:R-:W-:Y:S05]  /*35f0*/  @P0 BRA `(.L_x_62) ;  /* 0x0000000000080947 */ /* 0x002fea0003800000 */
[----:B------:R-:W1:Y:S02]  /*3600*/  SYNCS.PHASECHK.TRANS64.TRYWAIT P0, [UR5+0x100], R2 ;  /* 0x00010002ff0075a7 */ /* 0x000e640008001105 */
[----:B-1----:R-:W-:Y:S05]  /*3610*/  @!P0 BRA `(.L_x_63) ;  /* 0x0000004000348947 */ /* 0x002fea0003800000 */
.L_x_62:
[----:B------:R-:W-:-:S04]  /*3620*/  UIADD3 UR4, UPT, UPT, UR6, 0x1, URZ ;  /* 0x0000000106047890 */ /* 0x000fc8000fffe0ff */
[----:B------:R-:W-:-:S04]  /*3630*/  UISETP.NE.AND UP0, UPT, UR4, 0x2, UPT ;  /* 0x000000020400788c */ /* 0x000fc8000bf05270 */
[----:B------:R-:W-:Y:S02]  /*3640*/  USEL UR7, URZ, 0x1, UP0 ;  /* 0x00000001ff077887 */ /* 0x000fe40008000000 */
[----:B------:R-:W-:-:S04]  /*3650*/  USEL UR4, UR4, URZ, UP0 ;  /* 0x000000ff04047287 */ /* 0x000fc80008000000 */
[----:B------:R-:W-:Y:S01]  /*3660*/  ULEA UR4, UR4, UR54, 0x3 ;  /* 0x0000003604047291 */ /* 0x000fe2000f8e18ff */
[----:B-1----:R-:W-:-:S04]  /*3670*/  LOP3.LUT R2, R12, UR7, RZ, 0x3c, !PT ;  /* 0x000000070c027c12 */ /* 0x002fc8000f8e3cff */
[----:B------:R-:W-:-:S04]  /*3680*/  SHF.L.U32 R0, R2, 0x1f, RZ ;  /* 0x0000001f02007819 */ /* 0x000fc800000006ff */
[----:B------:R-:W1:Y:S02]  /*3690*/  SYNCS.PHASECHK.TRANS64 P0, [UR4+0x100], R0 ;  /* 0x00010000ff0075a7 */ /* 0x000e640008001004 */
[----:B-1----:R-:W-:Y:S05]  /*36a0*/  @P0 EXIT ;  /* 0x000000000000094d */ /* 0x002fea0003800000 */
[----:B------:R-:W-:Y:S02]  /*36b0*/  SHF.L.U32 R2, R2, 0x1f, RZ ;  /* 0x0000001f02027819 */ /* 0x000fe400000006ff */
[----:B------:R-:W-:-:S07]  /*36c0*/  MOV R0, UR4 ;  /* 0x0000000400007c02 */ /* 0x000fce0008000f00 */
.L_x_64:
[----:B-1----:R1:W2:Y:S02]  /*36d0*/  SYNCS.PHASECHK.TRANS64.TRYWAIT P0, [R0+URZ+0x100], R2 ;  /* 0x00010002000075a7 */ /* 0x0022a400080011ff */
[----:B--2---:R-:W-:Y:S05]  /*36e0*/  @!P0 NANOSLEEP.SYNCS 0x989680 ;  /* 0x009896800000895d */ /* 0x004fea0003900000 */
[----:B------:R-:W2:Y:S02]  /*36f0*/  @!P0 SYNCS.PHASECHK.TRANS64 P0, [R0+URZ+0x100], R2 ;  /* 0x00010002000085a7 */ /* 0x000ea400080010ff */
[----:B--2---:R-:W-:Y:S05]  /*3700*/  @P0 EXIT ;  /* 0x000000000000094d */ /* 0x004fea0003800000 */
[----:B------:R-:W-:Y:S05]  /*3710*/  BRA `(.L_x_64) ;  /* 0xfffffffc00ec7947 */ /* 0x000fea000383ffff */
.L_x_57:
[----:B------:R-:W-:Y:S05]  /*3720*/  BRA.U UP4, `(.L_x_65) ;  /* 0x0000000d04d47547 */ /* 0x000fea000b800000 */
[----:B------:R-:W-:Y:S01]  /*3730*/  UMOV UR4, 0x40 ;  /* 0x0000004000047882 */ /* 0x000fe20000000000 */
[----:B------:R-:W-:Y:S01]  /*3740*/  NOP ;  /* 0x0000000000007918 */ /* 0x000fe20000000000 */
[----:B------:R-:W-:Y:S01]  /*3750*/  ULEA UR4, UR54, UR4, 0x18 ;  /* 0x0000000436047291 */ /* 0x000fe2000f8ec0ff */
[----:B------:R-:W-:Y:S02]  /*3760*/  UMOV UR5, 0x400 ;  /* 0x0000040000057882 */ /* 0x000fe40000000000 */
[----:B------:R-:W-:-:S06]  /*3770*/  ULEA UR54, UR54, UR5, 0x18 ;  /* 0x0000000536367291 */ /* 0x000fcc000f8ec0ff */
[----:B------:R-:W1:Y:S02]  /*3780*/  LDS.U8 R0, [UR4+0x1c] ;  /* 0x00001c04ff007984 */ /* 0x000e640008000000 */
[----:B-1----:R-:W-:-:S13]  /*3790*/  ISETP.NE.AND P0, PT, R0, RZ, PT ;  /* 0x000000ff0000720c */ /* 0x002fda0003f05270 */
[----:B------:R-:W-:Y:S05]  /*37a0*/  @P0 BRA `(.L_x_66) ;  /* 0x0000000000580947 */ /* 0x000fea0003800000 */
[----:B------:R-:W-:-:S13]  /*37b0*/  ELECT P0, URZ, PT ;  /* 0x0000000000ff782f */ /* 0x000fda0003800000 */
[----:B------:R-:W-:Y:S05]  /*37c0*/  @!P0 BRA `(.L_x_67) ;  /* 0x0000000000608947 */ /* 0x000fea0003800000 */
[----:B------:R-:W-:Y:S01]  /*37d0*/  UMOV UR5, 0x10 ;  /* 0x0000001000057882 */ /* 0x000fe20000000000 */
[----:B------:R-:W-:Y:S01]  /*37e0*/  HFMA2 R0, -RZ, RZ, 0, 5.9604644775390625e-08 ;  /* 0x00000001ff007431 */ /* 0x000fe200000001ff */
[----:B------:R-:W-:-:S03]  /*37f0*/  MOV R3, 0xffff ;  /* 0x0000ffff00037802 */ /* 0x000fc60000000f00 */
[----:B------:R-:W-:Y:S04]  /*3800*/  DEPBAR.LE SB1, 0x36 ;  /* 0x00009d800000791a */ /* 0x000fe80000000000 */
[----:B------:R-:W1:Y:S02]  /*3810*/  UTCATOMSWS.FIND_AND_SET.ALIGN UP0, UR5, UR5 ;  /* 0x00000005000575e3 */ /* 0x000e640008000800 */
[----:B-1----:R-:W-:Y:S01]  /*3820*/  MOV R4, UR5 ;  /* 0x0000000500047c02 */ /* 0x002fe20008000f00 */
[----:B------:R-:W-:Y:S06]  /*3830*/  BRA.U UP0, `(.L_x_68) ;  /* 0x0000000100187547 */ /* 0x000fec000b800000 */
.L_x_69:
[----:B------:R-:W-:Y:S05]  /*3840*/  NANOSLEEP 0x64 ;  /* 0x000000640000795d */ /* 0x000fea0003800000 */
[----:B------:R-:W-:-:S05]  /*3850*/  UMOV UR5, 0x10 ;  /* 0x0000001000057882 */ /* 0x000fca0000000000 */
[----:B------:R-:W-:Y:S04]  /*3860*/  DEPBAR.LE SB1, 0x36 ;  /* 0x00009d800000791a */ /* 0x000fe80000000000 */
[----:B------:R-:W1:Y:S02]  /*3870*/  UTCATOMSWS.FIND_AND_SET.ALIGN UP0, UR5, UR5 ;  /* 0x00000005000575e3 */ /* 0x000e640008000800 */
[----:B-1----:R-:W-:Y:S01]  /*3880*/  MOV R4, UR5 ;  /* 0x0000000500047c02 */ /* 0x002fe20008000f00 */
[----:B------:R-:W-:Y:S05]  /*3890*/  BRA.U !UP0, `(.L_x_69) ;  /* 0xfffffffd08e87547 */ /* 0x000fea000b83ffff */
.L_x_68:
[-C--:B------:R-:W-:Y:S02]  /*38a0*/  SHF.L.U32 R3, R3, R4.reuse, RZ ;  /* 0x0000000403037219 */ /* 0x080fe400000006ff */
[----:B------:R-:W-:Y:S01]  /*38b0*/  SHF.L.U32 R0, R0, R4, RZ ;  /* 0x0000000400007219 */ /* 0x000fe200000006ff */
[----:B------:R-:W-:Y:S02]  /*38c0*/  IMAD.SHL.U32 R4, R4, 0x20, RZ ;  /* 0x0000002004047824 */ /* 0x000fe400078e00ff */
[----:B------:R1:W-:Y:S04]  /*38d0*/  ATOMS.OR RZ, [UR4+0x14], R3 ;  /* 0x00001403ffff798c */ /* 0x0003e8000b000004 */
[----:B------:R1:W-:Y:S04]  /*38e0*/  ATOMS.OR RZ, [UR4+0x18], R0 ;  /* 0x00001800ffff798c */ /* 0x0003e8000b000004 */
[----:B------:R1:W-:Y:S01]  /*38f0*/  STS [UR54+0x1a0], R4 ;  /* 0x0001a004ff007988 */ /* 0x0003e20008000836 */
[----:B------:R-:W-:Y:S05]  /*3900*/  BRA `(.L_x_67) ;  /* 0x0000000000107947 */ /* 0x000fea0003800000 */
.L_x_66:
[----:B------:R-:W-:Y:S02]  /*3910*/  MOV R0, 0xffffffff ;  /* 0xffffffff00007802 */ /* 0x000fe40000000f00 */
[----:B------:R-:W-:-:S03]  /*3920*/  MOV R4, 0x3950 ;  /* 0x0000395000047802 */ /* 0x000fc60000000f00 */
[----:B------:R1:W-:Y:S04]  /*3930*/  STS [UR54+0x1a0], R0 ;  /* 0x0001a000ff007988 */ /* 0x0003e80008000836 */
[----:B-1---5:R-:W-:Y:S05]  /*3940*/  CALL.REL.NOINC `($__internal_1_$__cuda_sm10x_tcgen05_guardrail_trap_phase_invalid_during_alloc) ;  /* 0x0000004000b47944 */ /* 0x022fea0003c00000 */
.L_x_67:
[----:B------:R-:W-:Y:S05]  /*3950*/  WARPSYNC.ALL ;  /* 0x0000000000007948 */ /* 0x000fea0003800000 */
[----:B------:R-:W2:Y:S01]  /*3960*/  S2UR UR5, SR_CgaCtaId ;  /* 0x00000000000579c3 */ /* 0x000ea20000008800 */
[----:B------:R-:W-:Y:S01]  /*3970*/  UMOV UR4, 0x400 ;  /* 0x0000040000047882 */ /* 0x000fe20000000000 */
[----:B------:R-:W-:-:S06]  /*3980*/  NOP ;  /* 0x0000000000007918 */ /* 0x000fcc0000000000 */
[----:B------:R-:W-:Y:S06]  /*3990*/  BAR.ARV 0x6, 0xa0 ;  /* 0x0182800000007b1d */ /* 0x000fec0000002000 */
[----:B------:R-:W3:Y:S01]  /*39a0*/  LDCU UR7, c[0x0][0x38c] ;  /* 0x00007180ff0777ac */ /* 0x000ee20008000800 */
[----:B------:R-:W-:Y:S01]  /*39b0*/  LOP3.LUT R2, R2, 0xffff, RZ, 0xc0, !PT ;  /* 0x0000ffff02027812 */ /* 0x000fe200078ec0ff */
[----:B------:R-:W-:Y:S01]  /*39c0*/  IMAD.MOV.U32 R11, RZ, RZ, 0x1 ;  /* 0x00000001ff0b7424 */ /* 0x000fe200078e00ff */
[----:B------:R-:W-:Y:S01]  /*39d0*/  CS2R R8, SRZ ;  /* 0x0000000000087805 */ /* 0x000fe2000001ff00 */
[----:B------:R-:W4:Y:S01]  /*39e0*/  LDCU UR6, c[0x0][0x38c] ;  /* 0x00007180ff0677ac */ /* 0x000f220008000800 */
[----:B------:R-:W-:Y:S01]  /*39f0*/  R2UR UR9, R2 ;  /* 0x00000000020972ca */ /* 0x000fe200000e0000 */
[----:B------:R-:W-:Y:S01]  /*3a00*/  IMAD.MOV.U32 R10, RZ, RZ, RZ ;  /* 0x000000ffff0a7224 */ /* 0x000fe200078e00ff */
[----:B------:R-:W-:Y:S01]  /*3a10*/  UMOV UR16, URZ ;  /* 0x000000ff00107c82 */ /* 0x000fe20008000000 */
[----:B------:R-:W-:Y:S01]  /*3a20*/  UMOV UR15, URZ ;  /* 0x000000ff000f7c82 */ /* 0x000fe20008000000 */
[----:B--2---:R-:W-:Y:S01]  /*3a30*/  ULEA UR5, UR5, UR4, 0x18 ;  /* 0x0000000405057291 */ /* 0x004fe2000f8ec0ff */
[----:B------:R-:W-:Y:S01]  /*3a40*/  UMOV UR24, 0x0 ;  /* 0x0000000000187882 */ /* 0x000fe20000000000 */
[----:B------:R-:W-:-:S02]  /*3a50*/  UMOV UR25, 0x41004a0 ;  /* 0x041004a000197882 */ /* 0x000fc40000000000 */
[----:B------:R-:W-:Y:S02]  /*3a60*/  UIADD3 UR11, UPT, UPT, UR5, 0x2400, URZ ;  /* 0x00002400050b7890 */ /* 0x000fe4000fffe0ff */
[----:B------:R-:W-:Y:S02]  /*3a70*/  UIADD3 UR12, UPT, UPT, UR5, 0x1c400, URZ ;  /* 0x0001c400050c7890 */ /* 0x000fe4000fffe0ff */
[----:B---3--:R-:W-:Y:S01]  /*3a80*/  UIADD3 UR7, UPT, UPT, UR7, 0x7f, URZ ;  /* 0x0000007f07077890 */ /* 0x008fe2000fffe0ff */
[----:B-1----:R-:W1:Y:S01]  /*3a90*/  LDS R0, [UR5+0x1a0] ;  /* 0x0001a005ff007984 */ /* 0x002e620008000800 */
[----:B------:R-:W-:Y:S02]  /*3aa0*/  USHF.R.U32.HI UR11, URZ, 0x4, UR11 ;  /* 0x00000004ff0b7899 */ /* 0x000fe4000801160b */
[----:B------:R-:W-:Y:S02]  /*3ab0*/  USHF.R.S32.HI UR4, URZ, 0x1f, UR7 ;  /* 0x0000001fff047899 */ /* 0x000fe40008011407 */
[----:B------:R-:W-:-:S02]  /*3ac0*/  USHF.R.U32.HI UR12, URZ, 0x4, UR12 ;  /* 0x00000004ff0c7899 */ /* 0x000fc4000801160c */
[----:B------:R-:W-:Y:S02]  /*3ad0*/  ULEA.HI UR4, UR4, UR7, URZ, 0x7 ;  /* 0x0000000704047291 */ /* 0x000fe4000f8f38ff */
[----:B------:R-:W-:Y:S02]  /*3ae0*/  ULOP3.LUT UR11, UR11, 0x3fff, URZ, 0xc0, !UPT ;  /* 0x00003fff0b0b7892 */ /* 0x000fe4000f8ec0ff */
[----:B------:R-:W-:Y:S02]  /*3af0*/  USHF.R.S32.HI UR4, URZ, 0x7, UR4 ;  /* 0x00000007ff047899 */ /* 0x000fe40008011404 */
[----:B------:R-:W-:Y:S02]  /*3b00*/  ULOP3.LUT UR12, UR12, 0x3fff, URZ, 0xc0, !UPT ;  /* 0x00003fff0c0c7892 */ /* 0x000fe4000f8ec0ff */
[----:B------:R-:W-:Y:S01]  /*3b10*/  UISETP.LT.AND UP0, UPT, UR4, 0x1, UPT ;  /* 0x000000010400788c */ /* 0x000fe2000bf01270 */
[----:B------:R-:W-:Y:S01]  /*3b20*/  UMOV UR22, 0x0 ;  /* 0x0000000000167882 */ /* 0x000fe20000000000 */
[----:B------:R-:W-:-:S02]  /*3b30*/  UMOV UR23, 0x41004a0 ;  /* 0x041004a000177882 */ /* 0x000fc40000000000 */
[----:B------:R-:W-:Y:S02]  /*3b40*/  USEL UR10, UR4, 0x1, !UP0 ;  /* 0x00000001040a7887 */ /* 0x000fe4000c000000 */
[----:B------:R-:W-:Y:S02]  /*3b50*/  ULOP3.LUT UR11, UR11, 0x10000, URZ, 0xfc, !UPT ;  /* 0x000100000b0b7892 */ /* 0x000fe4000f8efcff */
[----:B------:R-:W-:Y:S02]  /*3b60*/  ULOP3.LUT UR12, UR12, 0x10000, URZ, 0xfc, !UPT ;  /* 0x000100000c0c7892 */ /* 0x000fe4000f8efcff */
[----:B------:R-:W-:Y:S02]  /*3b70*/  UIADD3 UR10, UPT, UPT, -UR10, URZ, URZ ;  /* 0x000000ff0a0a7290 */ /* 0x000fe4000fffe1ff */
[----:B----4-:R-:W-:Y:S01]  /*3b80*/  UISETP.GE.AND UP4, UPT, UR6, 0x1, UPT ;  /* 0x000000010600788c */ /* 0x010fe2000bf86270 */
[----:B------:R-:W-:Y:S01]  /*3b90*/  UMOV UR20, 0x0 ;  /* 0x0000000000147882 */ /* 0x000fe20000000000 */
[----:B------:R-:W-:Y:S01]  /*3ba0*/  UMOV UR21, 0x41004a0 ;  /* 0x041004a000157882 */ /* 0x000fe20000000000 */
[----:B------:R-:W-:Y:S01]  /*3bb0*/  UMOV UR18, 0x0 ;  /* 0x0000000000127882 */ /* 0x000fe20000000000 */
[----:B------:R-:W-:Y:S01]  /*3bc0*/  UMOV UR19, 0x41004a0 ;  /* 0x041004a000137882 */ /* 0x000fe20000000000 */
[----:B-1----:R-:W-:-:S15]  /*3bd0*/  R2UR UR17, R0 ;  /* 0x00000000001172ca */ /* 0x002fde00000e0000 */
.L_x_76:
[----:B------:R-:W-:Y:S02]  /*3be0*/  LEA R0, R10, UR5, 0x3 ;  /* 0x000000050a007c11 */ /* 0x000fe4000f8e18ff */
[----:B------:R-:W-:Y:S02]  /*3bf0*/  SHF.L.U32 R2, R9, 0x1f, RZ ;  /* 0x0000001f09027819 */ /* 0x000fe400000006ff */
[----:B------:R-:W-:Y:S01]  /*3c00*/  PLOP3.LUT P0, PT, PT, PT, UP4, 0x80, 0x8 ;  /* 0x000000000008781c */ /* 0x000fe20003f0f048 */
[----:B------:R-:W-:Y:S01]  /*3c10*/  VIADD R3, R0, 0x100 ;  /* 0x0000010000037836 */ /* 0x000fe20000000000 */
[----:B-1----:R-:W1:Y:S02]  /*3c20*/  SYNCS.PHASECHK.TRANS64.TRYWAIT P1, [R0+URZ+0xf0], R2 ;  /* 0x0000f002000075a7 */ /* 0x002e6400080211ff */
[----:B-1----:R-:W-:Y:S09]  /*3c30*/  @!P1 BRA `(.L_x_70) ;  /* 0x0000003800c49947 */ /* 0x002ff20003800000 */
.L_x_145:
[----:B------:R-:W-:Y:S01]  /*3c40*/  LEA R4, R10, UR5, 0x4 ;  /* 0x000000050a047c11 */ /* 0x000fe2000f8e20ff */
[----:B------:R-:W-:Y:S01]  /*3c50*/  @UP4 ULEA UR6, UR15, UR5, 0x3 ;  /* 0x000000050f064291 */ /* 0x000fe2000f8e18ff */
[----:B------:R-:W-:Y:S01]  /*3c60*/  PLOP3.LUT P1, PT, PT, PT, PT, 0x80, 0x8 ;  /* 0x000000000008781c */ /* 0x000fe20003f2f070 */
[----:B------:R-:W-:Y:S01]  /*3c70*/  ULEA UR7, UR16, UR5, 0x3 ;  /* 0x0000000510077291 */ /* 0x000fe2000f8e18ff */
[----:B------:R-:W-:Y:S02]  /*3c80*/  PRMT R3, RZ, 0x654, R3 ;  /* 0x00000654ff037816 */ /* 0x000fe40000000003 */
[----:B------:R-:W2:Y:S01]  /*3c90*/  LDS.128 R4, [R4+0x180] ;  /* 0x0001800004047984 */ /* 0x000ea20000000c00 */
[----:B-1----:R-:W-:Y:S02]  /*3ca0*/  @P0 SHF.L.U32 R2, R8, 0x1f, RZ ;  /* 0x0000001f08020819 */ /* 0x002fe400000006ff */
[----:B------:R-:W-:Y:S01]  /*3cb0*/  SHF.L.U32 R0, R11, 0x1f, RZ ;  /* 0x0000001f0b007819 */ /* 0x000fe200000006ff */
[----:B------:R-:W-:Y:S01]  /*3cc0*/  @!PT LDS RZ, [RZ] ;  /* 0x00000000fffff984 */ /* 0x000fe20000000800 */
[----:B------:R-:W-:Y:S01]  /*3cd0*/  @!PT LDS RZ, [RZ] ;  /* 0x00000000fffff984 */ /* 0x000fe20000000800 */
[----:B------:R-:W-:Y:S01]  /*3ce0*/  @!PT LDS RZ, [RZ] ;  /* 0x00000000fffff984 */ /* 0x000fe20000000800 */
[----:B------:R-:W-:Y:S01]  /*3cf0*/  @!PT LDS RZ, [RZ] ;  /* 0x00000000fffff984 */ /* 0x000fe20000000800 */
[----:B------:R1:W-:Y:S06]  /*3d00*/  MEMBAR.ALL.CTA ;  /* 0x0000000000007992 */ /* 0x0003ec0000008000 */
[----:B-1----:R-:W1:Y:S02]  /*3d10*/  FENCE.VIEW.ASYNC.S ;  /* 0x00000000000073c6 */ /* 0x002e640000000000 */
[----:B-1----:R1:W-:Y:S01]  /*3d20*/  SYNCS.ARRIVE.TRANS64.RED.A1T0 RZ, [R3+URZ], RZ ;  /* 0x000000ff03ff79a7 */ /* 0x0023e200081004ff */
[----:B------:R1:W3:Y:S01]  /*3d30*/  @P0 SYNCS.PHASECHK.TRANS64.TRYWAIT P1, [UR6], R2 ;  /* 0x00000002ff0005a7 */ /* 0x0002e20008021106 */
[----:B------:R-:W-:-:S04]  /*3d40*/  ULEA.HI UR6, UR16, UR16, URZ, 0x1 ;  /* 0x0000001010067291 */ /* 0x000fc8000f8f08ff */
[----:B------:R-:W-:Y:S02]  /*3d50*/  USHF.L.U32 UR8, UR6, 0x5, URZ ;  /* 0x0000000506087899 */ /* 0x000fe400080006ff */
[----:B------:R-:W-:Y:S02]  /*3d60*/  ULOP3.LUT UR6, UR6, 0xffe, URZ, 0xc0, !UPT ;  /* 0x00000ffe06067892 */ /* 0x000fe4000f8ec0ff */
[----:B------:R-:W-:Y:S02]  /*3d70*/  ULOP3.LUT UR8, UR8, 0xffffffc0, URZ, 0xc0, !UPT ;  /* 0xffffffc008087892 */ /* 0x000fe4000f8ec0ff */
[----:B------:R-:W-:Y:S02]  /*3d80*/  UIADD3 UR6, UPT, UPT, -UR6, UR16, URZ ;  /* 0x0000001006067290 */ /* 0x000fe4000fffe1ff */
[----:B------:R-:W-:Y:S01]  /*3d90*/  UIADD3 UR8, UPT, UPT, UR17, UR8, URZ ;  /* 0x0000000811087290 */ /* 0x000fe2000fffe0ff */
[----:B------:R-:W4:Y:S03]  /*3da0*/  SYNCS.PHASECHK.TRANS64.TRYWAIT P0, [UR7+0x130], R0 ;  /* 0x00013000ff0075a7 */ /* 0x000f260008001107 */
[----:B------:R-:W-:Y:S01]  /*3db0*/  ULEA UR8, UR6, UR8, 0x14 ;  /* 0x0000000806087291 */ /* 0x000fe2000f8ea0ff */
[----:B-1234-:R-:W-:Y:S11]  /*3dc0*/  @!P0 BRA `(.L_x_71) ;  /* 0x0000003800748947 */ /* 0x01eff60003800000 */
.L_x_147:
[----:B------:R-:W-:Y:S01]  /*3dd0*/  IADD3 R10, PT, PT, R10, 0x1, RZ ;  /* 0x000000010a0a7810 */ /* 0x000fe20007ffe0ff */
[----:B------:R-:W-:Y:S06]  /*3de0*/  BRA.U !UP4, `(.L_x_72) ;  /* 0x000000010cc07547 */ /* 0x000fec000b800000 */
[----:B------:R-:W-:Y:S01]  /*3df0*/  UPLOP3.LUT UP2, UPT, UPT, UPT, UPT, 0x40, 0x4 ;  /* 0x000000000004789c */ /* 0x000fe20003f4e870 */
[----:B------:R-:W-:Y:S01]  /*3e00*/  UMOV UR14, UR10 ;  /* 0x0000000a000e7c82 */ /* 0x000fe20008000000 */
[----:B------:R-:W-:Y:S01]  /*3e10*/  UMOV UR13, UR4 ;  /* 0x00000004000d7c82 */ /* 0x000fe20008000000 */
[----:B------:R-:W-:-:S08]  /*3e20*/  UMOV UR42, UR15 ;  /* 0x0000000f002a7c82 */ /* 0x000fd00008000000 */
.L_x_75:
[----:B------:R-:W-:Y:S02]  /*3e30*/  UIADD3 UR14, UPT, UPT, UR14, 0x1, URZ ;  /* 0x000000010e0e7890 */ /* 0x000fe4000fffe0ff */
[----:B--2---:R-:W-:Y:S02]  /*3e40*/  ULEA UR6, UR42, UR5, 0x3 ;  /* 0x000000052a067291 */ /* 0x004fe4000f8e18ff */
[----:B------:R-:W-:Y:S01]  /*3e50*/  UISETP.NE.AND UP3, UPT, UR14, URZ, UPT ;  /* 0x000000ff0e00728c */ /* 0x000fe2000bf65270 */
[----:B---3--:R-:W-:Y:S10]  /*3e60*/  @P1 BRA `(.L_x_73) ;  /* 0x00000000000c1947 */ /* 0x008ff40003800000 */
[----:B-1----:R-:W-:Y:S04]  /*3e70*/  SHF.L.U32 R2, R8, 0x1f, RZ ;  /* 0x0000001f08027819 */ /* 0x002fe800000006ff */
[----:B------:R-:W1:Y:S02]  /*3e80*/  SYNCS.PHASECHK.TRANS64.TRYWAIT P0, [UR6], R2 ;  /* 0x00000002ff0075a7 */ /* 0x000e640008001106 */
[----:B-1----:R-:W-:Y:S05]  /*3e90*/  @!P0 BRA `(.L_x_74) ;  /* 0x0000003800588947 */ /* 0x002fea0003800000 */
.L_x_73:
[----:B------:R-:W-:Y:S01]  /*3ea0*/  UISETP.NE.AND UP0, UPT, UR13, 0x1, UPT ;  /* 0x000000010d00788c */ /* 0x000fe2000bf05270 */
[----:B------:R-:W-:Y:S01]  /*3eb0*/  PLOP3.LUT P1, PT, PT, PT, PT, 0x80, 0x8 ;  /* 0x000000000008781c */ /* 0x000fe20003f2f070 */
[----:B------:R-:W-:Y:S02]  /*3ec0*/  UIADD3 UR15, UPT, UPT, UR42, 0x1, URZ ;  /* 0x000000012a0f7890 */ /* 0x000fe4000fffe0ff */
[----:B------:R-:W-:Y:S02]  /*3ed0*/  ULEA UR28, UR42, UR12, 0x9 ;  /* 0x0000000c2a1c7291 */ /* 0x000fe4000f8e48ff */
[----:B------:R-:W-:Y:S01]  /*3ee0*/  UISETP.NE.AND UP1, UPT, UR15, 0xd, UPT ;  /* 0x0000000d0f00788c */ /* 0x000fe2000bf25270 */
[----:B------:R-:W-:Y:S01]  /*3ef0*/  PLOP3.LUT P0, PT, PT, PT, UP0, 0x80, 0x8 ;  /* 0x000000000008781c */ /* 0x000fe20003f0f008 */
[----:B------:R-:W-:Y:S02]  /*3f00*/  UIADD3 UR40, UPT, UPT, UR28, 0x2, URZ ;  /* 0x000000021c287890 */ /* 0x000fe4000fffe0ff */
[----:B------:R-:W-:Y:S02]  /*3f10*/  USEL UR27, URZ, 0x1, UP1 ;  /* 0x00000001ff1b7887 */ /* 0x000fe40008800000 */
[----:B------:R-:W-:Y:S02]  /*3f20*/  USEL UR15, UR15, URZ, UP1 ;  /* 0x000000ff0f0f7287 */ /* 0x000fe40008800000 */
[----:B------:R-:W-:Y:S02]  /*3f30*/  UIADD3 UR36, UPT, UPT, UR28, 0x4, URZ ;  /* 0x000000041c247890 */ /* 0x000fe4000fffe0ff */
[----:B------:R-:W-:Y:S01]  /*3f40*/  @UP0 ULEA UR26, UR15, UR5, 0x3 ;  /* 0x000000050f1a0291 */ /* 0x000fe2000f8e18ff */
[----:B------:R-:W-:Y:S01]  /*3f50*/  LOP3.LUT R8, R8, UR27, RZ, 0x3c, !PT ;  /* 0x0000001b08087c12 */ /* 0x000fe2000f8e3cff */
[----:B------:R-:W-:Y:S02]  /*3f60*/  UIADD3 UR32, UPT, UPT, UR28, 0x6, URZ ;  /* 0x000000061c207890 */ /* 0x000fe4000fffe0ff */
[----:B------:R-:W-:Y:S01]  /*3f70*/  UIADD3 UR6, UPT, UPT, UR6, 0x68, URZ ;  /* 0x0000006806067890 */ /* 0x000fe2000fffe0ff */
[----:B-1----:R-:W-:Y:S01]  /*3f80*/  @P0 SHF.L.U32 R0, R8, 0x1f, RZ ;  /* 0x0000001f08000819 */ /* 0x002fe200000006ff */
[----:B------:R-:W-:Y:S01]  /*3f90*/  UIADD3 UR13, UPT, UPT, UR13, -0x1, URZ ;  /* 0xffffffff0d0d7890 */ /* 0x000fe2000fffe0ff */
[----:B------:R-:W-:Y:S02]  /*3fa0*/  UMOV UR29, 0x40004040 ;  /* 0x40004040001d7882 */ /* 0x000fe40000000000 */
[----:B------:R2:W3:Y:S01]  /*3fb0*/  @P0 SYNCS.PHASECHK.TRANS64.TRYWAIT P1, [UR26], R0 ;  /* 0x00000000ff0005a7 */ /* 0x0004e2000802111a */
[----:B------:R-:W-:Y:S01]  /*3fc0*/  ULEA UR26, UR42, UR11, 0x9 ;  /* 0x0000000b2a1a7291 */ /* 0x000fe2000f8e48ff */
[----:B------:R-:W-:Y:S01]  /*3fd0*/  UMOV UR27, 0x40004040 ;  /* 0x40004040001b7882 */ /* 0x000fe20000000000 */
[----:B------:R-:W-:Y:S02]  /*3fe0*/  UMOV UR41, 0x40004040 ;  /* 0x4000404000297882 */ /* 0x000fe40000000000 */
[----:B------:R-:W-:Y:S02]  /*3ff0*/  UIADD3 UR38, UPT, UPT, UR26, 0x2, URZ ;  /* 0x000000021a267890 */ /* 0x000fe4000fffe0ff */
[----:B------:R-:W-:Y:S02]  /*4000*/  UIADD3 UR34, UPT, UPT, UR26, 0x4, URZ ;  /* 0x000000041a227890 */ /* 0x000fe4000fffe0ff */
[----:B------:R-:W-:Y:S01]  /*4010*/  UIADD3 UR30, UPT, UPT, UR26, 0x6, URZ ;  /* 0x000000061a1e7890 */ /* 0x000fe2000fffe0ff */
[----:B------:R2:W-:Y:S01]  /*4020*/  UTCIMMA gdesc[UR26], gdesc[UR28], tmem[UR8], tmem[UR24], idesc[UR25], UP2 ;  /* 0x00ff181c1a0075ea */ /* 0x0005e20009000108 */
[----:B------:R-:W-:Y:S01]  /*4030*/  UPLOP3.LUT UP2, UPT, UPT, UPT, UPT, 0x80, 0x8 ;  /* 0x000000000008789c */ /* 0x000fe20003f4f070 */
[----:B------:R-:W-:Y:S01]  /*4040*/  UMOV UR39, 0x40004040 ;  /* 0x4000404000277882 */ /* 0x000fe20000000000 */
[----:B------:R-:W-:Y:S01]  /*4050*/  UMOV UR37, 0x40004040 ;  /* 0x4000404000257882 */ /* 0x000fe20000000000 */
[----:B------:R2:W-:Y:S01]  /*4060*/  UTCIMMA gdesc[UR38], gdesc[UR40], tmem[UR8], tmem[UR22], idesc[UR23], UPT ;  /* 0x00ff1628260075ea */ /* 0x0005e2000b800108 */
[----:B------:R-:W-:Y:S01]  /*4070*/  UMOV UR35, 0x40004040 ;  /* 0x4000404000237882 */ /* 0x000fe20000000000 */
[----:B------:R-:W-:Y:S01]  /*4080*/  UMOV UR33, 0x40004040 ;  /* 0x4000404000217882 */ /* 0x000fe20000000000 */
[----:B------:R-:W-:Y:S01]  /*4090*/  UMOV UR31, 0x40004040 ;  /* 0x40004040001f7882 */ /* 0x000fe20000000000 */
[----:B------:R2:W-:Y:S01]  /*40a0*/  UTCIMMA gdesc[UR34], gdesc[UR36], tmem[UR8], tmem[UR20], idesc[UR21], UPT ;  /* 0x00ff1424220075ea */ /* 0x0005e2000b800108 */
[----:B------:R2:W-:Y:S01]  /*40b0*/  UTCIMMA gdesc[UR30], gdesc[UR32], tmem[UR8], tmem[UR18], idesc[UR19], UPT ;  /* 0x00ff12201e0075ea */ /* 0x0005e2000b800108 */
[----:B------:R2:W-:Y:S01]  /*40c0*/  UTCBAR.MULTICAST [UR6], URZ, UR9 ;  /* 0x000000ff060073e9 */ /* 0x0005e20008000809 */
[----:B------:R-:W-:Y:S01]  /*40d0*/  UMOV UR42, UR15 ;  /* 0x0000000f002a7c82 */ /* 0x000fe20008000000 */
[----:B------:R-:W-:Y:S05]  /*40e0*/  BRA.U UP3, `(.L_x_75) ;  /* 0xfffffffd03507547 */ /* 0x000fea000b83ffff */
.L_x_72:
[----:B------:R-:W-:Y:S01]  /*40f0*/  UIADD3 UR16, UPT, UPT, UR16, 0x1, URZ ;  /* 0x0000000110107890 */ /* 0x000fe2000fffe0ff */
[----:B------:R-:W-:Y:S01]  /*4100*/  LOP3.LUT P0, RZ, R6, 0x1, RZ, 0xc0, !PT ;  /* 0x0000000106ff7812 */ /* 0x000fe2000780c0ff */
[----:B------:R-:W-:Y:S01]  /*4110*/  UIADD3 UR7, UPT, UPT, UR7, 0x110, URZ ;  /* 0x0000011007077890 */ /* 0x000fe2000fffe0ff */
[----:B---3--:R-:W-:Y:S01]  /*4120*/  ISETP.NE.AND P1, PT, R10, 0x2, PT ;  /* 0x000000020a00780c */ /* 0x008fe20003f25270 */
[----:B------:R-:W-:-:S03]  /*4130*/  UISETP.NE.AND UP0, UPT, UR16, 0x4, UPT ;  /* 0x000000041000788c */ /* 0x000fc6000bf05270 */
[----:B-12---:R-:W-:Y:S01]  /*4140*/  SEL R0, RZ, 0x1, P1 ;  /* 0x00000001ff007807 */ /* 0x006fe20000800000 */
[----:B------:R-:W-:Y:S01]  /*4150*/  USEL UR6, URZ, 0x1, UP0 ;  /* 0x00000001ff067887 */ /* 0x000fe20008000000 */
[----:B------:R-:W-:Y:S01]  /*4160*/  SEL R10, R10, RZ, P1 ;  /* 0x000000ff0a0a7207 */ /* 0x000fe20000800000 */
[----:B------:R-:W-:Y:S01]  /*4170*/  USEL UR16, UR16, URZ, UP0 ;  /* 0x000000ff10107287 */ /* 0x000fe20008000000 */
[----:B------:R1:W-:Y:S01]  /*4180*/  UTCBAR [UR7], URZ ;  /* 0x000000ff070073e9 */ /* 0x0003e200080000ff */
[----:B------:R-:W-:Y:S02]  /*4190*/  LOP3.LUT R9, R9, R0, RZ, 0x3c, !PT ;  /* 0x0000000009097212 */ /* 0x000fe400078e3cff */
[----:B------:R-:W-:Y:S01]  /*41a0*/  LOP3.LUT R11, R11, UR6, RZ, 0x3c, !PT ;  /* 0x000000060b0b7c12 */ /* 0x000fe2000f8e3cff */
[----:B------:R-:W-:Y:S07]  /*41b0*/  @P0 BRA `(.L_x_76) ;  /* 0xfffffff800880947 */ /* 0x000fee000383ffff */
[----:B------:R-:W2:Y:S01]  /*41c0*/  S2UR UR4, SR_CgaCtaId ;  /* 0x00000000000479c3 */ /* 0x000ea20000008800 */
[----:B------:R-:W-:Y:S01]  /*41d0*/  ELECT P0, URZ, PT ;  /* 0x0000000000ff782f */ /* 0x000fe20003800000 */
[----:B------:R-:W-:Y:S01]  /*41e0*/  IMAD.MOV.U32 R0, RZ, RZ, 0x1 ;  /* 0x00000001ff007424 */ /* 0x000fe200078e00ff */
[----:B------:R-:W-:Y:S01]  /*41f0*/  UIADD3 UR5, UPT, UPT, UR5, 0x130, URZ ;  /* 0x0000013005057890 */ /* 0x000fe2000fffe0ff */
[----:B------:R-:W-:Y:S01]  /*4200*/  SHF.L.U32 R2, R11, 0x1f, RZ ;  /* 0x0000001f0b027819 */ /* 0x000fe200000006ff */
[----:B------:R-:W-:-:S03]  /*4210*/  UMOV UR6, 0x40 ;  /* 0x0000004000067882 */ /* 0x000fc60000000000 */
[----:B------:R-:W-:Y:S01]  /*4220*/  UVIRTCOUNT.DEALLOC.SMPOOL 0x80 ;  /* 0x000000800000784c */ /* 0x000fe20000000000 */
[----:B--2---:R-:W-:Y:S02]  /*4230*/  ULEA UR4, UR4, UR6, 0x18 ;  /* 0x0000000604047291 */ /* 0x004fe4000f8ec0ff */
[----:B------:R-:W-:-:S07]  /*4240*/  ULEA UR6, UR16, UR5, 0x3 ;  /* 0x0000000510067291 */ /* 0x000fce000f8e18ff */
[----:B------:R2:W-:Y:S02]  /*4250*/  @P0 STS.U8 [UR4+0x1c], R0 ;  /* 0x00001c00ff000988 */ /* 0x0005e40008000004 */
[----:B------:R-:W3:Y:S02]  /*4260*/  SYNCS.PHASECHK.TRANS64.TRYWAIT P0, [UR6], R2 ;  /* 0x00000002ff0075a7 */ /* 0x000ee40008001106 */
[----:B--23--:R-:W-:Y:S05]  /*4270*/  @!P0 BRA `(.L_x_77) ;  /* 0x0000003400788947 */ /* 0x00cfea0003800000 */
.L_x_150:
[----:B-1----:R-:W-:-:S04]  /*4280*/  UIADD3 UR7, UPT, UPT, UR16, 0x1, URZ ;  /* 0x0000000110077890 */ /* 0x002fc8000fffe0ff */
[----:B------:R-:W-:-:S04]  /*4290*/  UISETP.NE.AND UP0, UPT, UR7, 0x4, UPT ;  /* 0x000000040700788c */ /* 0x000fc8000bf05270 */
[----:B------:R-:W-:Y:S02]  /*42a0*/  USEL UR8, URZ, 0x1, UP0 ;  /* 0x00000001ff087887 */ /* 0x000fe40008000000 */
[----:B------:R-:W-:-:S04]  /*42b0*/  USEL UR7, UR7, URZ, UP0 ;  /* 0x000000ff07077287 */ /* 0x000fc80008000000 */
[----:B------:R-:W-:Y:S01]  /*42c0*/  ULEA UR6, UR7, UR5, 0x3 ;  /* 0x0000000507067291 */ /* 0x000fe2000f8e18ff */
[----:B--2---:R-:W-:-:S04]  /*42d0*/  LOP3.LUT R2, R11, UR8, RZ, 0x3c, !PT ;  /* 0x000000080b027c12 */ /* 0x004fc8000f8e3cff */
[----:B------:R-:W-:-:S04]  /*42e0*/  SHF.L.U32 R3, R2, 0x1f, RZ ;  /* 0x0000001f02037819 */ /* 0x000fc800000006ff */
[----:B------:R-:W1:Y:S02]  /*42f0*/  SYNCS.PHASECHK.TRANS64.TRYWAIT P0, [UR6], R3 ;  /* 0x00000003ff0075a7 */ /* 0x000e640008001106 */
[----:B-1----:R-:W-:Y:S05]  /*4300*/  @!P0 BRA `(.L_x_78) ;  /* 0x00000034006c8947 */ /* 0x002fea0003800000 */
.L_x_152:
        /* <DEDUP_REMOVED lines=9> */
.L_x_154:
[----:B------:R-:W-:-:S04]  /*43a0*/  UIADD3 UR7, UPT, UPT, UR7, 0x1, URZ ;  /* 0x0000000107077890 */ /* 0x000fc8000fffe0ff */
[----:B------:R-:W-:-:S04]  /*43b0*/  UISETP.NE.AND UP0, UPT, UR7, 0x4, UPT ;  /* 0x000000040700788c */ /* 0x000fc8000bf05270 */
[----:B------:R-:W-:Y:S02]  /*43c0*/  USEL UR6, URZ, 0x1, UP0 ;  /* 0x00000001ff067887 */ /* 0x000fe40008000000 */
[----:B------:R-:W-:-:S04]  /*43d0*/  USEL UR7, UR7, URZ, UP0 ;  /* 0x000000ff07077287 */ /* 0x000fc80008000000 */
[----:B------:R-:W-:Y:S01]  /*43e0*/  ULEA UR7, UR7, UR5, 0x3 ;  /* 0x0000000507077291 */ /* 0x000fe2000f8e18ff */
[----:B------:R-:W-:-:S04]  /*43f0*/  LOP3.LUT R2, R2, UR6, RZ, 0x3c, !PT ;  /* 0x0000000602027c12 */ /* 0x000fc8000f8e3cff */
[----:B------:R-:W-:-:S04]  /*4400*/  SHF.L.U32 R2, R2, 0x1f, RZ ;  /* 0x0000001f02027819 */ /* 0x000fc800000006ff */
[----:B------:R-:W2:Y:S02]  /*4410*/  SYNCS.PHASECHK.TRANS64.TRYWAIT P0, [UR7], R2 ;  /* 0x00000002ff0075a7 */ /* 0x000ea40008001107 */
[----:B--2---:R-:W-:Y:S05]  /*4420*/  @!P0 BRA `(.L_x_80) ;  /* 0x0000003400548947 */ /* 0x004fea0003800000 */
.L_x_156:
[----:B------:R-:W-:Y:S01]  /*4430*/  NOP ;  /* 0x0000000000007918 */ /* 0x000fe20000000000 */
[----:B-1----:R-:W1:Y:S01]  /*4440*/  LDS R0, [UR4+0x14] ;  /* 0x00001404ff007984 */ /* 0x002e620008000800 */
[----:B------:R-:W-:Y:S01]  /*4450*/  ULOP3.LUT UR6, UR17, 0xffff, URZ, 0xc0, !UPT ;  /* 0x0000ffff11067892 */ /* 0x000fe2000f8ec0ff */
[----:B------:R-:W-:Y:S01]  /*4460*/  UMOV UR8, 0xffff ;  /* 0x0000ffff00087882 */ /* 0x000fe20000000000 */
[----:B------:R-:W-:Y:S02]  /*4470*/  UMOV UR5, 0x1 ;  /* 0x0000000100057882 */ /* 0x000fe40000000000 */
[----:B------:R-:W-:-:S04]  /*4480*/  USHF.R.U32.HI UR6, URZ, 0x5, UR6 ;  /* 0x00000005ff067899 */ /* 0x000fc80008011606 */
[----:B------:R-:W-:Y:S02]  /*4490*/  USHF.L.U32 UR8, UR8, UR6, URZ ;  /* 0x0000000608087299 */ /* 0x000fe400080006ff */
[----:B------:R-:W-:-:S04]  /*44a0*/  USHF.L.U32 UR5, UR5, UR6, URZ ;  /* 0x0000000605057299 */ /* 0x000fc800080006ff */
[----:B-1----:R-:W-:-:S04]  /*44b0*/  LOP3.LUT R0, R0, UR8, RZ, 0xc0, !PT ;  /* 0x0000000800007c12 */ /* 0x002fc8000f8ec0ff */
[----:B------:R-:W-:-:S13]  /*44c0*/  ISETP.NE.AND P0, PT, R0, UR8, PT ;  /* 0x0000000800007c0c */ /* 0x000fda000bf05270 */
[----:B------:R-:W-:Y:S05]  /*44d0*/  @P0 BRA `(.L_x_81) ;  /* 0x0000000000580947 */ /* 0x000fea0003800000 */
[----:B------:R-:W1:Y:S02]  /*44e0*/  LDS R0, [UR4+0x18] ;  /* 0x00001804ff007984 */ /* 0x000e640008000800 */
[----:B-1----:R-:W-:-:S04]  /*44f0*/  LOP3.LUT R0, R0, UR5, RZ, 0xc0, !PT ;  /* 0x0000000500007c12 */ /* 0x002fc8000f8ec0ff */
[----:B------:R-:W-:-:S13]  /*4500*/  ISETP.NE.AND P0, PT, R0, UR5, PT ;  /* 0x0000000500007c0c */ /* 0x000fda000bf05270 */
[----:B------:R-:W-:Y:S05]  /*4510*/  @P0 BRA `(.L_x_82) ;  /* 0x00000000003c0947 */ /* 0x000fea0003800000 */
[----:B------:R-:W1:Y:S01]  /*4520*/  S2R R2, SR_LANEID ;  /* 0x0000000000027919 */ /* 0x000e620000000000 */
[----:B------:R-:W-:Y:S01]  /*4530*/  ULOP3.LUT UR8, URZ, UR8, URZ, 0x33, !UPT ;  /* 0x00000008ff087292 */ /* 0x000fe2000f8e33ff */
[----:B------:R-:W-:Y:S02]  /*4540*/  VOTEU.ANY UR7, UPT, PT ;  /* 0x0000000000077886 */ /* 0x000fe400038e0100 */
[----:B------:R-:W-:-:S03]  /*4550*/  UFLO.U32 UR7, UR7 ;  /* 0x00000007000772bd */ /* 0x000fc600080e0000 */
[----:B------:R-:W-:-:S04]  /*4560*/  IMAD.U32 R0, RZ, RZ, UR8 ;  /* 0x00000008ff007e24 */ /* 0x000fc8000f8e00ff */
[----:B------:R2:W3:Y:S02]  /*4570*/  REDUX UR6, R0 ;  /* 0x00000000000673c4 */ /* 0x0004e40000000000 */
[----:B------:R4:W-:Y:S01]  /*4580*/  UTCATOMSWS.AND URZ, UR8 ;  /* 0x0000000800ff79e3 */ /* 0x0009e20008000000 */
[----:B-1----:R-:W-:Y:S02]  /*4590*/  ISETP.EQ.U32.AND P0, PT, R2, UR7, PT ;  /* 0x0000000702007c0c */ /* 0x002fe4000bf02070 */
[----:B--2---:R-:W-:Y:S02]  /*45a0*/  LOP3.LUT R0, RZ, UR5, RZ, 0x33, !PT ;  /* 0x00000005ff007c12 */ /* 0x004fe4000f8e33ff */
[----:B---3--:R-:W-:Y:S02]  /*45b0*/  MOV R2, UR6 ;  /* 0x0000000600027c02 */ /* 0x008fe40008000f00 */
[----:B------:R-:W1:Y:S07]  /*45c0*/  REDUX UR5, R0 ;  /* 0x00000000000573c4 */ /* 0x000e6e0000000000 */
[----:B------:R4:W-:Y:S01]  /*45d0*/  @P0 ATOMS.AND RZ, [UR4+0x14], R2 ;  /* 0x00001402ffff098c */ /* 0x0009e2000a800004 */
[----:B-1----:R-:W-:-:S05]  /*45e0*/  IMAD.U32 R0, RZ, RZ, UR5 ;  /* 0x00000005ff007e24 */ /* 0x002fca000f8e00ff */
[----:B------:R4:W-:Y:S01]  /*45f0*/  @P0 ATOMS.AND RZ, [UR4+0x18], R0 ;  /* 0x00001800ffff098c */ /* 0x0009e2000a800004 */
[----:B------:R-:W-:Y:S05]  /*4600*/  BRA `(.L_x_83) ;  /* 0x0000000000147947 */ /* 0x000fea0003800000 */
.L_x_82:
[----:B------:R-:W-:Y:S02]  /*4610*/  MOV R2, 0x4630 ;  /* 0x0000463000027802 */ /* 0x000fe40000000f00 */
[----:B-----5:R-:W-:Y:S05]  /*4620*/  CALL.REL.NOINC `($__internal_0_$__cuda_sm10x_tcgen05_guardrail_trap_col_being_dealloced_not_returned_by_alloc) ;  /* 0x0000003400707944 */ /* 0x020fea0003c00000 */
[----:B------:R-:W-:Y:S05]  /*4630*/  BRA `(.L_x_83) ;  /* 0x0000000000087947 */ /* 0x000fea0003800000 */
.L_x_81:
[----:B------:R-:W-:Y:S02]  /*4640*/  MOV R2, 0x4660 ;  /* 0x0000466000027802 */ /* 0x000fe40000000f00 */
[----:B-----5:R-:W-:Y:S05]  /*4650*/  CALL.REL.NOINC `($__internal_2_$__cuda_sm10x_tcgen05_guardrail_trap_unallocated_columns_being_dealloced) ;  /* 0x00000034007c7944 */ /* 0x020fea0003c00000 */
.L_x_83:
[----:B------:R-:W-:Y:S01]  /*4660*/  NOP ;  /* 0x0000000000007918 */ /* 0x000fe20000000000 */
[----:B----4-:R-:W-:Y:S05]  /*4670*/  EXIT ;  /* 0x000000000000794d */ /* 0x010fea0003800000 */
.L_x_65:
[----:B------:R-:W-:-:S09]  /*4680*/  UISETP.NE.OR UP0, UPT, UR10, 0x3, !UP3 ;  /* 0x000000030a00788c */ /* 0x000fd2000df05670 */
[----:B------:R-:W-:Y:S05]  /*4690*/  BRA.U UP0, `(.L_x_84) ;  /* 0x0000000900e87547 */ /* 0x000fea000b800000 */
[----:B------:R-:W1:Y:S01]  /*46a0*/  LDCU UR25, c[0x0][0x370] ;  /* 0x00006e00ff1977ac */ /* 0x000e620008000800 */
[----:B------:R-:W2:Y:S01]  /*46b0*/  LDC.64 R16, c[0x0][0x348] ;  /* 0x0000d200ff107b82 */ /* 0x000ea20000000a00 */
[----:B------:R-:W-:Y:S02]  /*46c0*/  HFMA2 R13, -RZ, RZ, 0, 0 ;  /* 0x00000000ff0d7431 */ /* 0x000fe400000001ff */
[----:B------:R-:W-:Y:S01]  /*46d0*/  IMAD.MOV.U32 R15, RZ, RZ, 0x1 ;  /* 0x00000001ff0f7424 */ /* 0x000fe200078e00ff */
[----:B------:R-:W1:Y:S01]  /*46e0*/  LDCU.128 UR20, c[0x0][0xb10] ;  /* 0x00016200ff1477ac */ /* 0x000e620008000c00 */
[----:B------:R-:W-:Y:S01]  /*46f0*/  IMAD.MOV.U32 R14, RZ, RZ, RZ ;  /* 0x000000ffff0e7224 */ /* 0x000fe200078e00ff */
[----:B------:R-:W-:Y:S01]  /*4700*/  MOV R12, 0x1000 ;  /* 0x00001000000c7802 */ /* 0x000fe20000000f00 */
[----:B------:R-:W3:Y:S01]  /*4710*/  LDCU UR24, c[0x0][0x374] ;  /* 0x00006e80ff1877ac */ /* 0x000ee20008000800 */
[----:B------:R-:W4:Y:S01]  /*4720*/  LDC.64 R2, c[0x0][0x888] ;  /* 0x00022200ff027b82 */ /* 0x000f220000000a00 */
[----:B------:R-:W3:Y:S01]  /*4730*/  LDCU UR13, c[0x0][0xb0c] ;  /* 0x00016180ff0d77ac */ /* 0x000ee20008000800 */
[----:B------:R-:W3:Y:S06]  /*4740*/  LDCU UR18, c[0x0][0xb20] ;  /* 0x00016400ff1277ac */ /* 0x000eec0008000800 */
[----:B------:R-:W2:Y:S01]  /*4750*/  LDC.64 R4, c[0x0][0x890] ;  /* 0x00022400ff047b82 */ /* 0x000ea20000000a00 */
[----:B------:R-:W3:Y:S01]  /*4760*/  LDCU UR4, c[0x0][0xb30] ;  /* 0x00016600ff0477ac */ /* 0x000ee20008000800 */
[----:B------:R-:W-:Y:S01]  /*4770*/  UMOV UR19, 0x400 ;  /* 0x0000040000137882 */ /* 0x000fe20000000000 */
[----:B------:R-:W-:-:S02]  /*4780*/  UISETP.GE.AND UP0, UPT, UR37, 0x1, UPT ;  /* 0x000000012500788c */ /* 0x000fc4000bf06270 */
[----:B------:R-:W-:Y:S02]  /*4790*/  ULEA UR19, UR54, UR19, 0x18 ;  /* 0x0000001336137291 */ /* 0x000fe4000f8ec0ff */
[----:B------:R-:W-:Y:S02]  /*47a0*/  UP2UR UR5, UPR, URZ, 0x1 ;  /* 0x00000001ff057883 */ /* 0x000fe40008000000 */
[----:B-1----:R-:W-:Y:S02]  /*47b0*/  UIMAD.WIDE.U32 UR10, UR25, UR20, URZ ;  /* 0x00000014190a72a5 */ /* 0x002fe4000f8e00ff */
[----:B------:R-:W-:Y:S02]  /*47c0*/  UIADD3 UR5, UPT, UPT, UR19, 0xd0, URZ ;  /* 0x000000d013057890 */ /* 0x000fe4000fffe0ff */
[----:B---3--:R-:W-:Y:S02]  /*47d0*/  UIMAD.WIDE.U32 UR8, UR24, UR23, URZ ;  /* 0x00000017180872a5 */ /* 0x008fe4000f8e00ff */
[----:B------:R-:W-:-:S02]  /*47e0*/  UPLOP3.LUT UP3, UPT, UPT, UPT, UPT, 0x40, 0x4 ;  /* 0x000000000004789c */ /* 0x000fc40003f6e870 */
[----:B------:R-:W-:Y:S01]  /*47f0*/  UISETP.NE.AND UP4, UPT, UR37, 0x1, UPT ;  /* 0x000000012500788c */ /* 0x000fe2000bf85270 */
[----:B------:R-:W1:Y:S01]  /*4800*/  LDCU.64 UR6, c[0x0][0xb28] ;  /* 0x00016500ff0677ac */ /* 0x000e620008000a00 */
[----:B------:R-:W-:Y:S02]  /*4810*/  UISETP.NE.AND UP6, UPT, UR13, 0x1, UPT ;  /* 0x000000010d00788c */ /* 0x000fe4000bfc5270 */
[----:B------:R-:W-:Y:S02]  /*4820*/  UISETP.NE.AND UP5, UPT, UR22, 0x1, UPT ;  /* 0x000000011600788c */ /* 0x000fe4000bfa5270 */
[----:B------:R-:W-:Y:S02]  /*4830*/  UPRMT UR54, UR54, 0x654, UR5 ;  /* 0x0000065436367896 */ /* 0x000fe40008000005 */
[----:B------:R-:W-:Y:S02]  /*4840*/  USHF.R.U32.HI UR28, URZ, UR21, UR11 ;  /* 0x00000015ff1c7299 */ /* 0x000fe4000801160b */
[----:B------:R-:W-:-:S02]  /*4850*/  USHF.R.U32.HI UR27, URZ, UR18, UR9 ;  /* 0x00000012ff1b7299 */ /* 0x000fc40008011609 */
[----:B------:R-:W-:-:S11]  /*4860*/  UISETP.NE.AND UP2, UPT, UR4, 0x1, UPT ;  /* 0x000000010400788c */ /* 0x000fd6000bf45270 */
.L_x_92:
[C---:B------:R-:W-:Y:S02]  /*4870*/  LEA R7, R14.reuse, UR19, 0x3 ;  /* 0x000000130e077c11 */ /* 0x040fe4000f8e18ff */
[----:B------:R-:W-:Y:S02]  /*4880*/  SHF.L.U32 R0, R13, 0x1f, RZ ;  /* 0x0000001f0d007819 */ /* 0x000fe400000006ff */
[----:B------:R-:W-:Y:S02]  /*4890*/  LEA R8, R14, UR19, 0x4 ;  /* 0x000000130e087c11 */ /* 0x000fe4000f8e20ff */
[----:B---3--:R-:W3:Y:S02]  /*48a0*/  SYNCS.PHASECHK.TRANS64.TRYWAIT P0, [R7+URZ+0xf0], R0 ;  /* 0x0000f000070075a7 */ /* 0x008ee400080011ff */
[----:B---3--:R-:W-:Y:S05]  /*48b0*/  @!P0 BRA `(.L_x_85) ;  /* 0x0000003000488947 */ /* 0x008fea0003800000 */
.L_x_157:
[----:B------:R-:W1:Y:S01]  /*48c0*/  LDS.128 R8, [R8+0x180] ;  /* 0x0001800008087984 */ /* 0x000e620000000c00 */
[----:B------:R-:W-:Y:S01]  /*48d0*/  UISETP.GE.AND UP0, UPT, UR37, 0x1, UPT ;  /* 0x000000012500788c */ /* 0x000fe2000bf06270 */
[----:B------:R-:W-:Y:S01]  /*48e0*/  @!PT LDS RZ, [RZ] ;  /* 0x00000000fffff984 */ /* 0x000fe20000000800 */
[----:B------:R-:W-:Y:S01]  /*48f0*/  @!PT LDS RZ, [RZ] ;  /* 0x00000000fffff984 */ /* 0x000fe20000000800 */
[----:B------:R-:W-:Y:S01]  /*4900*/  @!PT LDS RZ, [RZ] ;  /* 0x00000000fffff984 */ /* 0x000fe20000000800 */
[----:B------:R-:W-:Y:S01]  /*4910*/  @!PT LDS RZ, [RZ] ;  /* 0x00000000fffff984 */ /* 0x000fe20000000800 */
[----:B------:R2:W-:Y:S06]  /*4920*/  MEMBAR.ALL.CTA ;  /* 0x0000000000007992 */ /* 0x0005ec0000008000 */
[----:B--2---:R-:W2:Y:S01]  /*4930*/  FENCE.VIEW.ASYNC.S ;  /* 0x00000000000073c6 */ /* 0x004ea20000000000 */
[----:B-1----:R-:W-:Y:S11]  /*4940*/  LOP3.LUT P0, RZ, R10, 0x1, RZ, 0xc0, !PT ;  /* 0x000000010aff7812 */ /* 0x002ff6000780c0ff */
[----:B------:R-:W-:Y:S02]  /*4950*/  @!UPT UIADD3 URZ, UPT, UPT, URZ, URZ, URZ ;  /* 0x000000fffffff290 */ /* 0x000fe4000fffe0ff */
[----:B--2---:R-:W-:Y:S01]  /*4960*/  VOTEU.ANY UP1, P0 ;  /* 0x0000000000ff7886 */ /* 0x004fe20000020100 */
[----:B------:R-:W-:Y:S11]  /*4970*/  PLOP3.LUT P0, PT, PT, PT, UP1, 0x80, 0x8 ;  /* 0x000000000008781c */ /* 0x000ff60003f0f018 */
[----:B------:R-:W-:Y:S02]  /*4980*/  @!UPT UIADD3 URZ, UPT, UPT, URZ, URZ, URZ ;  /* 0x000000fffffff290 */ /* 0x000fe4000fffe0ff */
[----:B---3--:R-:W-:Y:S02]  /*4990*/  @P0 SHF.R.U32.HI R0, RZ, 0x10, R9 ;  /* 0x00000010ff000819 */ /* 0x008fe40000011609 */
[----:B------:R-:W-:Y:S02]  /*49a0*/  @P0 MOV R6, R8 ;  /* 0x0000000800060202 */ /* 0x000fe40000000f00 */
[----:B------:R-:W-:Y:S01]  /*49b0*/  @P0 R2UR UR4, R0 ;  /* 0x00000000000402ca */ /* 0x000fe200000e0000 */
[----:B------:R-:W-:Y:S01]  /*49c0*/  VIADD R0, R7, 0x100 ;  /* 0x0000010007007836 */ /* 0x000fe20000000000 */
[----:B------:R-:W-:Y:S02]  /*49d0*/  @P0 LOP3.LUT R8, R9, 0xffff, RZ, 0xc0, !PT ;  /* 0x0000ffff09080812 */ /* 0x000fe400078ec0ff */
[----:B------:R-:W-:Y:S02]  /*49e0*/  @P0 R2UR UR8, R6 ;  /* 0x00000000060802ca */ /* 0x000fe400000e0000 */
[----:B------:R-:W-:Y:S02]  /*49f0*/  PRMT R0, RZ, 0x654, R0 ;  /* 0x00000654ff007816 */ /* 0x000fe40000000000 */
[----:B------:R-:W-:Y:S02]  /*4a00*/  @P0 R2UR UR5, R8 ;  /* 0x00000000080502ca */ /* 0x000fe400000e0000 */
[----:B------:R1:W-:Y:S03]  /*4a10*/  SYNCS.ARRIVE.TRANS64.RED.A1T0 RZ, [R0+URZ], RZ ;  /* 0x000000ff00ff79a7 */ /* 0x0003e600081004ff */
[----:B------:R-:W-:Y:S04]  /*4a20*/  @UP1 UMOV UR29, UR4 ;  /* 0x00000004001d1c82 */ /* 0x000fe80008000000 */
[----:B------:R-:W-:Y:S04]  /*4a30*/  @UP1 UMOV UR15, UR8 ;  /* 0x00000008000f1c82 */ /* 0x000fe80008000000 */
[----:B------:R-:W-:Y:S01]  /*4a40*/  @UP1 UMOV UR14, UR5 ;  /* 0x00000005000e1c82 */ /* 0x000fe20008000000 */
[----:B------:R-:W-:Y:S05]  /*4a50*/  BRA.U !UP0, `(.L_x_86) ;  /* 0x0000000108947547 */ /* 0x000fea000b800000 */
[----:B------:R-:W-:Y:S02]  /*4a60*/  UIMAD.WIDE.U32 UR30, UR14, UR23, URZ ;  /* 0x000000170e1e72a5 */ /* 0x000fe4000f8e00ff */
[----:B------:R-:W-:Y:S02]  /*4a70*/  UIMAD.WIDE.U32 UR40, UR15, UR20, URZ ;  /* 0x000000140f2872a5 */ /* 0x000fe4000f8e00ff */
[----:B------:R-:W-:Y:S02]  /*4a80*/  USEL UR4, UR24, UR27, !UP5 ;  /* 0x0000001b18047287 */ /* 0x000fe4000e800000 */
[----:B------:R-:W-:Y:S02]  /*4a90*/  USHF.R.U32.HI UR32, URZ, UR18, UR31 ;  /* 0x00000012ff207299 */ /* 0x000fe4000801161f */
[----:B------:R-:W-:Y:S02]  /*4aa0*/  UIMAD.WIDE.U32 UR38, UR4, UR6, URZ ;  /* 0x00000006042672a5 */ /* 0x000fe4000f8e00ff */
[----:B------:R-:W-:Y:S02]  /*4ab0*/  USEL UR9, UR25, UR28, !UP6 ;  /* 0x0000001c19097287 */ /* 0x000fe4000f000000 */
[----:B------:R-:W-:Y:S02]  /*4ac0*/  USEL UR8, UR14, UR32, !UP5 ;  /* 0x000000200e087287 */ /* 0x000fe4000e800000 */
[----:B------:R-:W-:Y:S02]  /*4ad0*/  UIMAD.WIDE.U32 UR34, UR9, UR6, URZ ;  /* 0x00000006092272a5 */ /* 0x000fe4000f8e00ff */
[----:B------:R-:W-:Y:S02]  /*4ae0*/  UIMAD.WIDE.U32 UR16, UR8, UR6, URZ ;  /* 0x00000006081072a5 */ /* 0x000fe4000f8e00ff */
[----:B------:R-:W-:Y:S02]  /*4af0*/  @UP4 USHF.R.U32.HI UR9, URZ, UR7, UR35 ;  /* 0x00000007ff094299 */ /* 0x000fe40008011623 */
[----:B------:R-:W-:Y:S02]  /*4b00*/  USHF.R.U32.HI UR17, URZ, UR7, UR17 ;  /* 0x00000007ff117299 */ /* 0x000fe40008011611 */
[----:B------:R-:W-:Y:S02]  /*4b10*/  UIMAD UR10, UR37, UR9, URZ ;  /* 0x00000009250a72a4 */ /* 0x000fe4000f8e02ff */
[----:B------:R-:W-:Y:S01]  /*4b20*/  USEL UR17, UR8, UR17, !UP4 ;  /* 0x0000001108117287 */ /* 0x000fe2000e000000 */
[----:B------:R-:W-:Y:S02]  /*4b30*/  UMOV UR31, UR41 ;  /* 0x00000029001f7c82 */ /* 0x000fe40008000000 */
[----:B------:R-:W-:Y:S02]  /*4b40*/  USHF.R.U32.HI UR30, URZ, UR21, UR31 ;  /* 0x00000015ff1e7299 */ /* 0x000fe4000801161f */
[----:B------:R-:W-:Y:S02]  /*4b50*/  UIADD3 UR16, UPT, UPT, -UR17, URZ, URZ ;  /* 0x000000ff11107290 */ /* 0x000fe4000fffe1ff */
[----:B------:R-:W-:Y:S02]  /*4b60*/  USEL UR5, UR15, UR30, !UP6 ;  /* 0x0000001e0f057287 */ /* 0x000fe4000f000000 */
[----:B------:R-:W-:Y:S01]  /*4b70*/  UIMAD UR16, UR37, UR16, UR8 ;  /* 0x00000010251072a4 */ /* 0x000fe2000f8e0208 */
[----:B------:R-:W-:Y:S02]  /*4b80*/  UMOV UR31, UR39 ;  /* 0x00000027001f7c82 */ /* 0x000fe40008000000 */
[----:B------:R-:W-:Y:S04]  /*4b90*/  @UP4 USHF.R.U32.HI UR4, URZ, UR7, UR31 ;  /* 0x00000007ff044299 */ /* 0x000fe8000801161f */
[----:B------:R-:W-:Y:S04]  /*4ba0*/  UIMAD UR4, UR37, UR4, URZ ;  /* 0x00000004250472a4 */ /* 0x000fe8000f8e02ff */
[----:B------:R-:W-:Y:S04]  /*4bb0*/  UISETP.GE.AND UP0, UPT, UR8, UR4, UPT ;  /* 0x000000040800728c */ /* 0x000fe8000bf06270 */
[----:B------:R-:W-:Y:S02]  /*4bc0*/  UISETP.GE.OR UP0, UPT, UR5, UR10, UP0 ;  /* 0x0000000a0500728c */ /* 0x000fe40008706670 */
[----:B------:R-:W-:Y:S09]  /*4bd0*/  UIMAD.WIDE.U32 UR10, UR5, UR6, URZ ;  /* 0x00000006050a72a5 */ /* 0x000ff2000f8e00ff */
[----:B------:R-:W-:Y:S04]  /*4be0*/  @!UP0 USHF.R.U32.HI UR4, URZ, UR7, UR11 ;  /* 0x00000007ff048299 */ /* 0x000fe8000801160b */
[----:B------:R-:W-:Y:S04]  /*4bf0*/  @!UP0 USEL UR4, UR5, UR4, !UP4 ;  /* 0x0000000405048287 */ /* 0x000fe8000e000000 */
[----:B------:R-:W-:Y:S02]  /*4c00*/  @!UP0 UIMAD UR12, UR9, UR16, UR4 ;  /* 0x00000010090c82a4 */ /* 0x000fe4000f8e0204 */
[----:B------:R-:W-:Y:S02]  /*4c10*/  @!UP0 UIADD3 UR16, UPT, UPT, UR17, -UR4, URZ ;  /* 0x8000000411108290 */ /* 0x000fe4000fffe0ff */
[----:B------:R-:W-:Y:S02]  /*4c20*/  UIADD3 UR9, UPT, UPT, -UR5, URZ, URZ ;  /* 0x000000ff05097290 */ /* 0x000fe4000fffe1ff */
[----:B------:R-:W-:Y:S02]  /*4c30*/  UIADD3 UR4, UPT, UPT, -UR8, URZ, URZ ;  /* 0x000000ff08047290 */ /* 0x000fe4000fffe1ff */
[----:B------:R-:W-:Y:S02]  /*4c40*/  @!UP0 UIMAD UR8, UR16, UR37, UR5 ;  /* 0x00000025100882a4 */ /* 0x000fe4000f8e0205 */
[----:B------:R-:W-:Y:S02]  /*4c50*/  UIMAD UR15, UR13, UR9, UR15 ;  /* 0x000000090d0f72a4 */ /* 0x000fe4000f8e020f */
[----:B------:R-:W-:Y:S01]  /*4c60*/  UIMAD UR14, UR22, UR4, UR14 ;  /* 0x00000004160e72a4 */ /* 0x000fe2000f8e020e */
[----:B------:R-:W-:Y:S02]  /*4c70*/  @!UP0 UMOV UR5, UR12 ;  /* 0x0000000c00058c82 */ /* 0x000fe40008000000 */
[----:B------:R-:W-:Y:S02]  /*4c80*/  UIMAD UR15, UR5, UR13, UR15 ;  /* 0x0000000d050f72a4 */ /* 0x000fe4000f8e020f */
[----:B------:R-:W-:Y:S11]  /*4c90*/  UIMAD UR14, UR8, UR22, UR14 ;  /* 0x00000016080e72a4 */ /* 0x000ff6000f8e020e */
[----:B------:R-:W-:Y:S01]  /*4ca0*/  @!UPT UIADD3 URZ, UPT, UPT, URZ, URZ, URZ ;  /* 0x000000fffffff290 */ /* 0x000fe2000fffe0ff */
.L_x_86:
[----:B------:R-:W2:Y:S01]  /*4cb0*/  @!UP2 LDCU.128 UR8, c[0x0][0xb10] ;  /* 0x00016200ff08a7ac */ /* 0x000ea20008000c00 */
[C---:B------:R-:W-:Y:S02]  /*4cc0*/  ISETP.NE.U32.AND P1, PT, R4.reuse, RZ, PT ;  /* 0x000000ff0400720c */ /* 0x040fe40003f25070 */
[----:B------:R-:W-:Y:S02]  /*4cd0*/  ISETP.NE.U32.AND P0, PT, R4, RZ, PT ;  /* 0x000000ff0400720c */ /* 0x000fe40003f05070 */
[C---:B------:R-:W-:Y:S02]  /*4ce0*/  ISETP.NE.AND.EX P1, PT, R5.reuse, RZ, PT, P1 ;  /* 0x000000ff0500720c */ /* 0x040fe40003f25310 */
[----:B------:R-:W-:Y:S01]  /*4cf0*/  ISETP.NE.AND.EX P0, PT, R5, RZ, PT, P0 ;  /* 0x000000ff0500720c */ /* 0x000fe20003f05300 */
[----:B------:R-:W3:Y:S01]  /*4d00*/  @!UP2 LDCU UR5, c[0x0][0xb0c] ;  /* 0x00016180ff05a7ac */ /* 0x000ee20008000800 */
[----:B------:R-:W-:Y:S01]  /*4d10*/  SHF.L.U32 R6, R15, 0x1f, RZ ;  /* 0x0000001f0f067819 */ /* 0x000fe200000006ff */
[----:B--2---:R-:W-:Y:S04]  /*4d20*/  UIMAD.WIDE.U32 UR16, UR15, UR8, URZ ;  /* 0x000000080f1072a5 */ /* 0x004fe8000f8e00ff */
[----:B------:R-:W-:Y:S02]  /*4d30*/  @!UP2 USHF.R.U32.HI UR4, URZ, UR9, UR17 ;  /* 0x00000009ff04a299 */ /* 0x000fe40008011611 */
[----:B------:R-:W-:Y:S02]  /*4d40*/  UIMAD.WIDE.U32 UR16, UR14, UR11, URZ ;  /* 0x0000000b0e1072a5 */ /* 0x000fe4000f8e00ff */
[----:B---3--:R-:W-:Y:S04]  /*4d50*/  @!UP2 UISETP.NE.AND UP0, UPT, UR5, 0x1, UPT ;  /* 0x000000010500a88c */ /* 0x008fe8000bf05270 */
[----:B------:R-:W-:Y:S02]  /*4d60*/  @!UP2 USEL UR8, UR15, UR4, !UP0 ;  /* 0x000000040f08a287 */ /* 0x000fe4000c000000 */
[----:B------:R-:W-:Y:S01]  /*4d70*/  @!UP2 UISETP.NE.AND UP0, UPT, UR10, 0x1, UPT ;  /* 0x000000010a00a88c */ /* 0x000fe2000bf05270 */
[----:B------:R-:W2:Y:S02]  /*4d80*/  @!UP2 LDCU UR4, c[0x0][0xb20] ;  /* 0x00016400ff04a7ac */ /* 0x000ea40008000800 */
[----:B--2---:R-:W-:Y:S04]  /*4d90*/  @!UP2 USHF.R.U32.HI UR4, URZ, UR4, UR17 ;  /* 0x00000004ff04a299 */ /* 0x004fe80008011611 */
[----:B------:R-:W-:Y:S04]  /*4da0*/  @!UP2 USEL UR9, UR14, UR4, !UP0 ;  /* 0x000000040e09a287 */ /* 0x000fe8000c000000 */
[----:B------:R-:W-:Y:S02]  /*4db0*/  @!UP2 UIADD3 UR4, UPT, UPT, -UR8, UR9, URZ ;  /* 0x000000090804a290 */ /* 0x000fe4000fffe1ff */
[----:B------:R-:W-:Y:S02]  /*4dc0*/  @!UP2 UIADD3 UR8, UPT, UPT, UR8, -UR9, URZ ;  /* 0x800000090808a290 */ /* 0x000fe4000fffe0ff */
[----:B------:R-:W-:Y:S02]  /*4dd0*/  @!UP2 UIMAD UR15, UR4, UR5, UR15 ;  /* 0x00000005040fa2a4 */ /* 0x000fe4000f8e020f */
[----:B------:R-:W-:Y:S01]  /*4de0*/  @!UP2 UIMAD UR14, UR8, UR10, UR14 ;  /* 0x0000000a080ea2a4 */ /* 0x000fe2000f8e020e */
[----:B------:R-:W-:Y:S11]  /*4df0*/  BRA.U UP3, `(.L_x_87) ;  /* 0x0000000103107547 */ /* 0x000ff6000b800000 */
[----:B------:R-:W-:Y:S04]  /*4e00*/  MOV R7, UR26 ;  /* 0x0000001a00077c02 */ /* 0x000fe80008000f00 */
[----:B------:R-:W-:Y:S04]  /*4e10*/  SHF.L.U32 R7, R7, 0x1f, RZ ;  /* 0x0000001f07077819 */ /* 0x000fe800000006ff */
[----:B------:R-:W2:Y:S02]  /*4e20*/  SYNCS.PHASECHK.TRANS64.TRYWAIT P2, [UR19+0xe8], R7 ;  /* 0x0000e807ff0075a7 */ /* 0x000ea40008041113 */
[----:B--2---:R-:W-:Y:S05]  /*4e30*/  @!P2 BRA `(.L_x_88) ;  /* 0x0000002800fca947 */ /* 0x004fea0003800000 */
.L_x_87:
[----:B------:R-:W-:Y:S05]  /*4e40*/  @!P1 BRA `(.L_x_89) ;  /* 0x00000000002c9947 */ /* 0x000fea0003800000 */
[----:B----4-:R-:W-:Y:S01]  /*4e50*/  ISETP.NE.U32.AND P1, PT, R2, RZ, PT ;  /* 0x000000ff0200720c */ /* 0x010fe20003f25070 */
[----:B------:R-:W-:Y:S03]  /*4e60*/  IMAD.MOV.U32 R80, RZ, RZ, 0x1 ;  /* 0x00000001ff507424 */ /* 0x000fe600078e00ff */
[----:B------:R-:W-:Y:S11]  /*4e70*/  ISETP.NE.AND.EX P1, PT, R3, RZ, PT, P1 ;  /* 0x000000ff0300720c */ /* 0x000ff60003f25310 */
[----:B------:R-:W-:Y:S02]  /*4e80*/  @!UPT UIADD3 URZ, UPT, UPT, URZ, URZ, URZ ;  /* 0x000000fffffff290 */ /* 0x000fe4000fffe0ff */
[----:B------:R-:W2:Y:S01]  /*4e90*/  @P1 LDC.64 R8, c[0x0][0x888] ;  /* 0x00022200ff081b82 */ /* 0x000ea20000000a00 */
[----:B-1----:R-:W-:Y:S04]  /*4ea0*/  @P1 IMAD R0, R4, UR36, RZ ;  /* 0x0000002404001c24 */ /* 0x002fe8000f8e02ff */
[----:B--2---:R-:W-:Y:S04]  /*4eb0*/  @P1 IMAD.WIDE R8, R0, 0x4, R8 ;  /* 0x0000000400081825 */ /* 0x004fe800078e0208 */
[----:B------:R-:W-:Y:S01]  /*4ec0*/  HFMA2 R0, -RZ, RZ, 0, 5.9604644775390625e-08 ;  /* 0x00000001ff007431 */ /* 0x000fe200000001ff */
[----:B-----5:R2:W5:Y:S04]  /*4ed0*/  @P1 LDG.E R39, desc[UR52][R8.64] ;  /* 0x0000003408271981 */ /* 0x020568000c1e1900 */
[----:B------:R-:W-:Y:S01]  /*4ee0*/  @!P1 PRMT R80, R0, 0x7610, R80 ;  /* 0x0000761000509816 */ /* 0x000fe20000000050 */
[----:B--2---:R-:W3:Y:S06]  /*4ef0*/  @!P1 LDC R39, c[0x0][0x880] ;  /* 0x00022000ff279b82 */ /* 0x004eec0000000800 */
.L_x_89:
[----:B---3-5:R-:W-:Y:S01]  /*4f00*/  @!P0 ISETP.EQ.AND P1, PT, R39, RZ, PT ;  /* 0x000000ff2700820c */ /* 0x028fe20003f22270 */
[----:B------:R-:W-:Y:S01]  /*4f10*/  @!UPT UIADD3 URZ, UPT, UPT, URZ, URZ, URZ ;  /* 0x000000fffffff290 */ /* 0x000fe2000fffe0ff */
[----:B------:R-:W-:Y:S11]  /*4f20*/  @!P0 BRA `(.L_x_90) ;  /* 0x0000000000188947 */ /* 0x000ff60003800000 */
[----:B------:R-:W-:Y:S02]  /*4f30*/  LOP3.LUT P0, RZ, R80, 0xff, RZ, 0xc0, !PT ;  /* 0x000000ff50ff7812 */ /* 0x000fe4000780c0ff */
[----:B----4-:R-:W-:Y:S04]  /*4f40*/  ISETP.NE.U32.AND P1, PT, R2, RZ, PT ;  /* 0x000000ff0200720c */ /* 0x010fe80003f25070 */
[----:B------:R-:W-:Y:S04]  /*4f50*/  ISETP.NE.AND.EX P1, PT, R3, RZ, PT, P1 ;  /* 0x000000ff0300720c */ /* 0x000fe80003f25310 */
[----:B------:R-:W-:Y:S03]  /*4f60*/  PLOP3.LUT P1, PT, P1, PT, PT, 0x8, 0x80 ;  /* 0x000000000080781c */ /* 0x000fe60000f2e170 */
[----:B------:R-:W-:Y:S11]  /*4f70*/  @P0 ISETP.EQ.AND P1, PT, R39, RZ, PT ;  /* 0x000000ff2700020c */ /* 0x000ff60003f22270 */
[----:B------:R-:W-:Y:S02]  /*4f80*/  @!UPT UIADD3 URZ, UPT, UPT, URZ, URZ, URZ ;  /* 0x000000fffffff290 */ /* 0x000fe4000fffe0ff */
.L_x_90:
[----:B------:R-:W2:Y:S01]  /*4f90*/  SYNCS.PHASECHK.TRANS64.TRYWAIT P0, [UR19+0xd8], R6 ;  /* 0x0000d806ff0075a7 */ /* 0x000ea20008001113 */
[----:B------:R-:W-:Y:S02]  /*4fa0*/  ELECT P2, URZ, PT ;  /* 0x0000000000ff782f */ /* 0x000fe40003840000 */
[----:B------:R-:W-:Y:S01]  /*4fb0*/  IADD3 R14, PT, PT, R14, 0x1, RZ ;  /* 0x000000010e0e7810 */ /* 0x000fe20007ffe0ff */
[----:B--2---:R-:W-:Y:S10]  /*4fc0*/  @!P0 BRA `(.L_x_91) ;  /* 0x0000002800b08947 */ /* 0x004ff40003800000 */
.L_x_160:
[----:B------:R-:W-:Y:S01]  /*4fd0*/  PLOP3.LUT P1, PT, P1, P2, PT, 0xf2, 0x2f ;  /* 0x00000000002f781c */ /* 0x000fe20000f25e72 */
[----:B------:R-:W-:Y:S01]  /*4fe0*/  UMOV UR16, 0x0 ;  /* 0x0000000000107882 */ /* 0x000fe20000000000 */
[----:B------:R-:W-:Y:S01]  /*4ff0*/  UMOV UR17, 0x10000000 ;  /* 0x1000000000117882 */ /* 0x000fe20000000000 */
[----:B------:R-:W-:Y:S01]  /*5000*/  UMOV UR12, UR36 ;  /* 0x00000024000c7c82 */ /* 0x000fe20008000000 */
[----:B------:R-:W-:Y:S01]  /*5010*/  LOP3.LUT R15, R15, 0x1, RZ, 0x3c, !PT ;  /* 0x000000010f0f7812 */ /* 0x000fe200078e3cff */
[----:B------:R-:W-:Y:S01]  /*5020*/  UPLOP3.LUT UP3, UPT, UPT, UPT, UPT, 0x80, 0x8 ;  /* 0x000000000008789c */ /* 0x000fe20003f6f070 */
[----:B------:R-:W-:Y:S07]  /*5030*/  UMOV UR36, UR29 ;  /* 0x0000001d00247c82 */ /* 0x000fee0008000000 */
[----:B-1----:R-:W-:Y:S01]  /*5040*/  @!P1 IADD3 R6, P0, PT, R16, 0x580, RZ ;  /* 0x0000058010069810 */ /* 0x002fe20007f1e0ff */
[----:B------:R-:W-:Y:S03]  /*5050*/  VOTEU.ALL UP0, P1 ;  /* 0x0000000000ff7886 */ /* 0x000fe60000800000 */
[----:B------:R-:W-:Y:S01]  /*5060*/  @!P1 R2UR UR5, R6 ;  /* 0x00000000060592ca */ /* 0x000fe200000e0000 */
[----:B------:R-:W-:Y:S01]  /*5070*/  @!P1 IMAD.X R0, RZ, RZ, R17, P0 ;  /* 0x000000ffff009224 */ /* 0x000fe200000e0611 */
[----:B------:R-:W-:Y:S01]  /*5080*/  @!UP0 USHF.L.U32 UR10, UR51, 0x6, URZ ;  /* 0x00000006330a8899 */ /* 0x000fe200080006ff */
[----:B------:R-:W-:Y:S01]  /*5090*/  ISETP.NE.AND P0, PT, R14, 0x2, PT ;  /* 0x000000020e00780c */ /* 0x000fe20003f05270 */
[----:B------:R-:W-:Y:S02]  /*50a0*/  @!UP0 USHF.L.U32 UR11, UR50, 0x6, URZ ;  /* 0x00000006320b8899 */ /* 0x000fe400080006ff */
[----:B------:R-:W-:Y:S01]  /*50b0*/  @!P1 R2UR UR4, R0 ;  /* 0x00000000000492ca */ /* 0x000fe200000e0000 */
[----:B------:R-:W-:Y:S01]  /*50c0*/  @!UP0 UIADD3 UR8, UPT, UPT, UR19, 0x200, URZ ;  /* 0x0000020013088890 */ /* 0x000fe2000fffe0ff */
[----:B------:R-:W-:Y:S01]  /*50d0*/  SEL R0, RZ, 0x1, P0 ;  /* 0x00000001ff007807 */ /* 0x000fe20000000000 */
[----:B------:R-:W-:Y:S01]  /*50e0*/  @!UP0 UIADD3 UR9, UPT, UPT, UR19, 0xd0, URZ ;  /* 0x000000d013098890 */ /* 0x000fe2000fffe0ff */
[----:B------:R-:W-:Y:S01]  /*50f0*/  SEL R14, R14, RZ, P0 ;  /* 0x000000ff0e0e7207 */ /* 0x000fe20000000000 */
[----:B------:R-:W-:Y:S01]  /*5100*/  VOTEU.ALL UP0, P1 ;  /* 0x0000000000ff7886 */ /* 0x000fe20000800000 */
[----:B------:R-:W-:Y:S01]  /*5110*/  LOP3.LUT R13, R13, R0, RZ, 0x3c, !PT ;  /* 0x000000000d0d7212 */ /* 0x000fe200078e3cff */
[----:B------:R-:W-:Y:S01]  /*5120*/  IMAD.U32 R6, RZ, RZ, UR5 ;  /* 0x00000005ff067e24 */ /* 0x000fe2000f8e00ff */
[----:B------:R-:W-:Y:S02]  /*5130*/  UIADD3 UR51, UPT, UPT, UR14, UR48, URZ ;  /* 0x000000300e337290 */ /* 0x000fe4000fffe0ff */
[----:B------:R-:W-:Y:S03]  /*5140*/  UIADD3 UR50, UPT, UPT, UR15, UR49, URZ ;  /* 0x000000310f327290 */ /* 0x000fe6000fffe0ff */
[----:B------:R-:W-:Y:S01]  /*5150*/  IMAD.U32 R7, RZ, RZ, UR4 ;  /* 0x00000004ff077e24 */ /* 0x000fe2000f8e00ff */
[----:B------:R-:W-:Y:S04]  /*5160*/  @!P1 R2UR UR4, R6 ;  /* 0x00000000060492ca */ /* 0x000fe800000e0000 */
[----:B------:R-:W-:Y:S11]  /*5170*/  @!P1 R2UR UR5, R7 ;  /* 0x00000000070592ca */ /* 0x000ff600000e0000 */
[----:B------:R-:W-:Y:S02]  /*5180*/  @!UPT UIADD3 URZ, UPT, UPT, URZ, URZ, URZ ;  /* 0x000000fffffff290 */ /* 0x000fe4000fffe0ff */
[----:B------:R3:W-:Y:S01]  /*5190*/  @!UP0 UTMALDG.3D [UR8], [UR4], desc[UR16] ;  /* 0x00001008040085b4 */ /* 0x0007e20008011000 */
[----:B------:R3:W-:Y:S01]  /*51a0*/  @!P1 SYNCS.ARRIVE.TRANS64.RED.A0TR RZ, [UR19+0xd0], R12 ;  /* 0x0000d00cffff99a7 */ /* 0x0007e20008300413 */
[----:B------:R-:W-:Y:S01]  /*51b0*/  SYNCS.ARRIVE.TRANS64.RED.A1T0 RZ, [UR54], RZ ;  /* 0x000000ffffff79a7 */ /* 0x000fe20008100436 */
[----:B------:R-:W-:Y:S05]  /*51c0*/  BRA.U UP1, `(.L_x_92) ;  /* 0xfffffff501a87547 */ /* 0x000fea000b83ffff */
[----:B------:R-:W-:Y:S07]  /*51d0*/  MOV R0, UR19 ;  /* 0x0000001300007c02 */ /* 0x000fee0008000f00 */
.L_x_93:
[----:B-1--4-:R-:W-:-:S04]  /*51e0*/  SHF.L.U32 R2, R15, 0x1f, RZ ;  /* 0x0000001f0f027819 */ /* 0x012fc800000006ff */
[----:B------:R1:W2:Y:S03]  /*51f0*/  SYNCS.PHASECHK.TRANS64.TRYWAIT P0, [R0+URZ+0xd8], R2 ;  /* 0x0000d802000075a7 */ /* 0x0002a600080011ff */
[----:B--2---:R-:W-:Y:S05]  /*5200*/  @!P0 NANOSLEEP.SYNCS 0x989680 ;  /* 0x009896800000895d */ /* 0x004fea0003900000 */
[----:B------:R-:W2:Y:S02]  /*5210*/  @!P0 SYNCS.PHASECHK.TRANS64 P0, [R0+URZ+0xd8], R2 ;  /* 0x0000d802000085a7 */ /* 0x000ea400080010ff */
[----:B--23--:R-:W-:Y:S05]  /*5220*/  @P0 EXIT ;  /* 0x000000000000094d */ /* 0x00cfea0003800000 */
[----:B------:R-:W-:Y:S05]  /*5230*/  BRA `(.L_x_93) ;  /* 0xfffffffc00e87947 */ /* 0x000fea000383ffff */
.L_x_84:
[----:B------:R-:W-:-:S06]  /*5240*/  UISETP.GE.AND UP0, UPT, UR10, 0x4, UPT ;  /* 0x000000040a00788c */ /* 0x000fcc000bf06270 */
[----:B------:R-:W-:-:S13]  /*5250*/  PLOP3.LUT P0, PT, PT, PT, UP0, 0x80, 0x8 ;  /* 0x000000000008781c */ /* 0x000fda0003f0f008 */
[----:B------:R-:W-:Y:S05]  /*5260*/  @!P0 EXIT ;  /* 0x000000000000894d */ /* 0x000fea0003800000 */
[----:B------:R-:W-:Y:S01]  /*5270*/  BAR.SYNC.DEFER_BLOCKING 0x6, 0xa0 ;  /* 0x0182800000007b1d */ /* 0x000fe20000010000 */
[C---:B------:R-:W-:Y:S01]  /*5280*/  IMAD.SHL.U32 R5, R69.reuse, 0x40, RZ ;  /* 0x0000004045057824 */ /* 0x040fe200078e00ff */
[----:B------:R-:W-:Y:S01]  /*5290*/  CS2R R84, SRZ ;  /* 0x0000000000547805 */ /* 0x000fe2000001ff00 */
[C---:B------:R-:W-:Y:S01]  /*52a0*/  IMAD.SHL.U32 R2, R69.reuse, 0x20, RZ ;  /* 0x0000002045027824 */ /* 0x040fe200078e00ff */
[----:B------:R-:W-:Y:S01]  /*52b0*/  CS2R R82, SRZ ;  /* 0x0000000000527805 */ /* 0x000fe2000001ff00 */
[----:B------:R-:W-:Y:S01]  /*52c0*/  IMAD.SHL.U32 R3, R69, 0x8, RZ ;  /* 0x0000000845037824 */ /* 0x000fe200078e00ff */
[----:B------:R-:W-:Y:S01]  /*52d0*/  UMOV UR57, 0x400 ;  /* 0x0000040000397882 */ /* 0x000fe20000000000 */
[----:B------:R-:W-:Y:S01]  /*52e0*/  LOP3.LUT R4, R5, 0x180, RZ, 0xc0, !PT ;  /* 0x0000018005047812 */ /* 0x000fe200078ec0ff */
[----:B------:R-:W-:Y:S01]  /*52f0*/  ULEA UR57, UR54, UR57, 0x18 ;  /* 0x0000003936397291 */ /* 0x000fe2000f8ec0ff */
[----:B------:R-:W-:Y:S01]  /*5300*/  LOP3.LUT R2, R2, 0xc00, RZ, 0xc0, !PT ;  /* 0x00000c0002027812 */ /* 0x000fe200078ec0ff */
[----:B------:R-:W1:Y:S01]  /*5310*/  LDC.64 R70, c[0x0][0x888] ;  /* 0x00022200ff467b82 */ /* 0x000e620000000a00 */
[----:B------:R-:W-:Y:S01]  /*5320*/  LOP3.LUT R3, R4, 0x30, R3, 0xf8, !PT ;  /* 0x0000003004037812 */ /* 0x000fe200078ef803 */
[C---:B------:R-:W-:Y:S01]  /*5330*/  IMAD.SHL.U32 R4, R69.reuse, 0x2, RZ ;  /* 0x0000000245047824 */ /* 0x040fe200078e00ff */
[--C-:B------:R-:W-:Y:S01]  /*5340*/  LOP3.LUT R2, R2, 0x40, R5.reuse, 0xf8, !PT ;  /* 0x0000004002027812 */ /* 0x100fe200078ef805 */
[C---:B------:R-:W-:Y:S01]  /*5350*/  IMAD.U32 R37, R69.reuse, 0x10000, RZ ;  /* 0x0001000045257824 */ /* 0x040fe200078e00ff */
[----:B------:R-:W-:Y:S01]  /*5360*/  UIADD3 UR4, UPT, UPT, UR57, 0x1200, URZ ;  /* 0x0000120039047890 */ /* 0x000fe2000fffe0ff */
[----:B------:R-:W-:Y:S01]  /*5370*/  IMAD.SHL.U32 R78, R69, 0x10, RZ ;  /* 0x00000010454e7824 */ /* 0x000fe200078e00ff */
[----:B------:R-:W-:Y:S01]  /*5380*/  LOP3.LUT R3, R3, 0x20, R4, 0x78, !PT ;  /* 0x0000002003037812 */ /* 0x000fe200078e7804 */
[----:B------:R-:W2:Y:S01]  /*5390*/  LDC.64 R76, c[0x0][0x890] ;  /* 0x00022400ff4c7b82 */ /* 0x000ea20000000a00 */
[----:B------:R-:W-:Y:S01]  /*53a0*/  LOP3.LUT R2, R2, 0x200, R5, 0xf8, !PT ;  /* 0x0000020002027812 */ /* 0x000fe200078ef805 */
[----:B------:R-:W-:Y:S01]  /*53b0*/  IMAD.MOV.U32 R36, RZ, RZ, RZ ;  /* 0x000000ffff247224 */ /* 0x000fe200078e00ff */
[----:B------:R-:W-:Y:S01]  /*53c0*/  LOP3.LUT R37, R37, 0x600000, RZ, 0xc0, !PT ;  /* 0x0060000025257812 */ /* 0x000fe200078ec0ff */
[----:B------:R-:W-:Y:S01]  /*53d0*/  IMAD.U32 R86, RZ, RZ, UR4 ;  /* 0x00000004ff567e24 */ /* 0x000fe2000f8e00ff */
[----:B------:R-:W-:Y:S01]  /*53e0*/  LOP3.LUT R79, R2, R3, RZ, 0xfc, !PT ;  /* 0x00000003024f7212 */ /* 0x000fe200078efcff */
[----:B------:R-:W3:Y:S01]  /*53f0*/  LDS R0, [UR57+0x1a0] ;  /* 0x0001a039ff007984 */ /* 0x000ee20008000800 */
[----:B------:R-:W-:Y:S01]  /*5400*/  LOP3.LUT R78, R78, 0x20, RZ, 0xc0, !PT ;  /* 0x000000204e4e7812 */ /* 0x000fe200078ec0ff */
[----:B------:R-:W4:Y:S01]  /*5410*/  LDC.64 R74, c[0x0][0x8b0] ;  /* 0x00022c00ff4a7b82 */ /* 0x000f220000000a00 */
[----:B------:R-:W1:Y:S01]  /*5420*/  LDCU UR59, c[0x0][0x370] ;  /* 0x00006e00ff3b77ac */ /* 0x000e620008000800 */
[----:B------:R-:W-:Y:S01]  /*5430*/  VIADD R2, R79, UR57 ;  /* 0x000000394f027c36 */ /* 0x000fe20008000000 */
[----:B------:R-:W1:Y:S04]  /*5440*/  LDCU.64 UR62, c[0x0][0x348] ;  /* 0x00006900ff3e77ac */ /* 0x000e680008000a00 */
[----:B------:R-:W-:Y:S01]  /*5450*/  IADD3 R78, PT, PT, -R78, 0x200, R2 ;  /* 0x000002004e4e7810 */ /* 0x000fe20007ffe102 */
[----:B------:R-:W1:Y:S01]  /*5460*/  LDC.64 R72, c[0x0][0x8a8] ;  /* 0x00022a00ff487b82 */ /* 0x000e620000000a00 */
[----:B------:R-:W1:Y:S01]  /*5470*/  LDCU UR41, c[0x0][0xb0c] ;  /* 0x00016180ff2977ac */ /* 0x000e620008000800 */
[----:B------:R-:W1:Y:S01]  /*5480*/  LDCU UR55, c[0x0][0xb20] ;  /* 0x00016400ff3777ac */ /* 0x000e620008000800 */
[----:B------:R-:W1:Y:S01]  /*5490*/  LDCU UR40, c[0x0][0xb30] ;  /* 0x00016600ff2877ac */ /* 0x000e620008000800 */
[----:B------:R-:W1:Y:S01]  /*54a0*/  LDCU.64 UR38, c[0x0][0xb28] ;  /* 0x00016500ff2677ac */ /* 0x000e620008000a00 */
[----:B------:R-:W1:Y:S01]  /*54b0*/  LDCU.128 UR44, c[0x0][0xb10] ;  /* 0x00016200ff2c77ac */ /* 0x000e620008000c00 */
[----:B------:R-:W1:Y:S01]  /*54c0*/  LDCU UR58, c[0x0][0x374] ;  /* 0x00006e80ff3a77ac */ /* 0x000e620008000800 */
[----:B------:R-:W-:Y:S01]  /*54d0*/  UIADD3 UR56, UPT, UPT, UR57, 0x200, URZ ;  /* 0x0000020039387890 */ /* 0x000fe2000fffe0ff */
[----:B---3--:R-:W-:-:S11]  /*54e0*/  IMAD.IADD R37, R0, 0x1, R37 ;  /* 0x0000000100257824 */ /* 0x008fd600078e0225 */
.L_x_111:
[----:B------:R-:W-:Y:S02]  /*54f0*/  LEA R3, R82, UR57, 0x3 ;  /* 0x0000003952037c11 */ /* 0x000fe4000f8e18ff */
[----:B------:R-:W-:Y:S02]  /*5500*/  SHF.L.U32 R0, R84, 0x1f, RZ ;  /* 0x0000001f54007819 */ /* 0x000fe400000006ff */
[----:B-1----:R-:W-:Y:S02]  /*5510*/  LEA R4, R82, UR57, 0x4 ;  /* 0x0000003952047c11 */ /* 0x002fe4000f8e20ff */
[----:B------:R-:W3:Y:S02]  /*5520*/  SYNCS.PHASECHK.TRANS64.TRYWAIT P0, [R3+URZ+0xf0], R0 ;  /* 0x0000f000030075a7 */ /* 0x000ee400080011ff */
[----:B--23--:R-:W-:Y:S05]  /*5530*/  @!P0 BRA `(.L_x_94) ;  /* 0x00000024006c8947 */ /* 0x00cfea0003800000 */
.L_x_161:
        /* <DEDUP_REMOVED lines=11> */
[----:B------:R-:W-:Y:S01]  /*55f0*/  PLOP3.LUT P0, PT, PT, PT, UP1, 0x80, 0x8 ;  /* 0x000000000008781c */ /* 0x000fe20003f0f018 */
[----:B------:R-:W-:Y:S11]  /*5600*/  UP2UR UR61, UPR, URZ, 0x2 ;  /* 0x00000002ff3d7883 */ /* 0x000ff60008000000 */
[----:B------:R-:W-:Y:S01]  /*5610*/  @!UPT UIADD3 URZ, UPT, UPT, URZ, URZ, URZ ;  /* 0x000000fffffff290 */ /* 0x000fe2000fffe0ff */
        /* <DEDUP_REMOVED lines=14> */
[----:B------:R-:W-:Y:S02]  /*5700*/  UISETP.NE.AND UP0, UPT, UR46, 0x1, UPT ;  /* 0x000000012e00788c */ /* 0x000fe4000bf05270 */
[----:B------:R-:W-:Y:S02]  /*5710*/  USHF.R.U32.HI UR15, URZ, UR55, UR15 ;  /* 0x00000037ff0f7299 */ /* 0x000fe4000801160f */
[----:B------:R-:W-:Y:S02]  /*5720*/  UIMAD.WIDE.U32 UR18, UR59, UR44, URZ ;  /* 0x0000002c3b1272a5 */ /* 0x000fe4000f8e00ff */
[----:B------:R-:W-:Y:S02]  /*5730*/  UIMAD.WIDE.U32 UR20, UR42, UR47, URZ ;  /* 0x0000002f2a1472a5 */ /* 0x000fe4000f8e00ff */
[----:B------:R-:W-:Y:S02]  /*5740*/  USEL UR4, UR58, UR15, !UP0 ;  /* 0x0000000f3a047287 */ /* 0x000fe4000c000000 */
[----:B------:R-:W-:Y:S02]  /*5750*/  UISETP.NE.AND UP2, UPT, UR37, 0x1, UPT ;  /* 0x000000012500788c */ /* 0x000fe4000bf45270 */
[----:B------:R-:W-:Y:S02]  /*5760*/  USHF.R.U32.HI UR14, URZ, UR45, UR19 ;  /* 0x0000002dff0e7299 */ /* 0x000fe40008011613 */
[----:B------:R-:W-:Y:S02]  /*5770*/  USHF.R.U32.HI UR15, URZ, UR55, UR21 ;  /* 0x00000037ff0f7299 */ /* 0x000fe40008011615 */
[----:B------:R-:W-:Y:S02]  /*5780*/  UIMAD.WIDE.U32 UR18, UR4, UR38, URZ ;  /* 0x00000026041272a5 */ /* 0x000fe4000f8e00ff */
[----:B------:R-:W-:Y:S02]  /*5790*/  UISETP.NE.AND UP1, UPT, UR41, 0x1, UPT ;  /* 0x000000012900788c */ /* 0x000fe4000bf25270 */
[----:B------:R-:W-:Y:S02]  /*57a0*/  UIMAD.WIDE.U32 UR16, UR43, UR44, URZ ;  /* 0x0000002c2b1072a5 */ /* 0x000fe4000f8e00ff */
[----:B------:R-:W-:Y:S02]  /*57b0*/  USEL UR8, UR42, UR15, !UP0 ;  /* 0x0000000f2a087287 */ /* 0x000fe4000c000000 */
[----:B------:R-:W-:Y:S02]  /*57c0*/  USEL UR9, UR59, UR14, !UP1 ;  /* 0x0000000e3b097287 */ /* 0x000fe4000c800000 */
[----:B------:R-:W-:Y:S02]  /*57d0*/  USHF.R.U32.HI UR14, URZ, UR45, UR17 ;  /* 0x0000002dff0e7299 */ /* 0x000fe40008011611 */
[----:B------:R-:W-:Y:S02]  /*57e0*/  UIMAD.WIDE.U32 UR16, UR9, UR38, URZ ;  /* 0x00000026091072a5 */ /* 0x000fe4000f8e00ff */
[----:B------:R-:W-:Y:S02]  /*57f0*/  USEL UR5, UR43, UR14, !UP1 ;  /* 0x0000000e2b057287 */ /* 0x000fe4000c800000 */
[----:B------:R-:W-:Y:S02]  /*5800*/  @UP2 USHF.R.U32.HI UR9, URZ, UR39, UR17 ;  /* 0x00000027ff092299 */ /* 0x000fe40008011611 */
[----:B------:R-:W-:Y:S02]  /*5810*/  UIMAD.WIDE.U32 UR12, UR8, UR38, URZ ;  /* 0x00000026080c72a5 */ /* 0x000fe4000f8e00ff */
[----:B------:R-:W-:Y:S02]  /*5820*/  UIMAD UR6, UR37, UR9, URZ ;  /* 0x00000009250672a4 */ /* 0x000fe4000f8e02ff */
[----:B------:R-:W-:Y:S01]  /*5830*/  USHF.R.U32.HI UR11, URZ, UR39, UR13 ;  /* 0x00000027ff0b7299 */ /* 0x000fe2000801160d */
[----:B------:R-:W-:Y:S02]  /*5840*/  UMOV UR15, UR19 ;  /* 0x00000013000f7c82 */ /* 0x000fe40008000000 */
[----:B------:R-:W-:Y:S02]  /*5850*/  @UP2 USHF.R.U32.HI UR4, URZ, UR39, UR15 ;  /* 0x00000027ff042299 */ /* 0x000fe4000801160f */
[----:B------:R-:W-:Y:S02]  /*5860*/  USEL UR12, UR8, UR11, !UP2 ;  /* 0x0000000b080c7287 */ /* 0x000fe4000d000000 */
[----:B------:R-:W-:Y:S02]  /*5870*/  UIMAD UR4, UR37, UR4, URZ ;  /* 0x00000004250472a4 */ /* 0x000fe4000f8e02ff */
[----:B------:R-:W-:Y:S02]  /*5880*/  UIADD3 UR11, UPT, UPT, -UR12, URZ, URZ ;  /* 0x000000ff0c0b7290 */ /* 0x000fe4000fffe1ff */
[----:B------:R-:W-:Y:S02]  /*5890*/  UISETP.GE.AND UP0, UPT, UR8, UR4, UPT ;  /* 0x000000040800728c */ /* 0x000fe4000bf06270 */
[----:B------:R-:W-:Y:S02]  /*58a0*/  UIMAD UR11, UR37, UR11, UR8 ;  /* 0x0000000b250b72a4 */ /* 0x000fe4000f8e0208 */
[----:B------:R-:W-:Y:S02]  /*58b0*/  UISETP.GE.OR UP0, UPT, UR5, UR6, UP0 ;  /* 0x000000060500728c */ /* 0x000fe40008706670 */
[----:B------:R-:W-:Y:S02]  /*58c0*/  UIMAD.WIDE.U32 UR6, UR5, UR38, URZ ;  /* 0x00000026050672a5 */ /* 0x000fe4000f8e00ff */
[----:B------:R-:W-:Y:S04]  /*58d0*/  UIADD3 UR6, UPT, UPT, -UR8, URZ, URZ ;  /* 0x000000ff08067290 */ /* 0x000fe8000fffe1ff */
[----:B------:R-:W-:Y:S03]  /*58e0*/  UIMAD UR42, UR46, UR6, UR42 ;  /* 0x000000062e2a72a4 */ /* 0x000fe6000f8e022a */
[----:B------:R-:W-:Y:S02]  /*58f0*/  @!UP0 USHF.R.U32.HI UR4, URZ, UR39, UR7 ;  /* 0x00000027ff048299 */ /* 0x000fe40008011607 */
[----:B------:R-:W-:Y:S02]  /*5900*/  UIADD3 UR7, UPT, UPT, -UR5, URZ, URZ ;  /* 0x000000ff05077290 */ /* 0x000fe4000fffe1ff */
[----:B------:R-:W-:Y:S02]  /*5910*/  @!UP0 USEL UR4, UR5, UR4, !UP2 ;  /* 0x0000000405048287 */ /* 0x000fe4000d000000 */
[----:B------:R-:W-:Y:S02]  /*5920*/  UIMAD UR43, UR41, UR7, UR43 ;  /* 0x00000007292b72a4 */ /* 0x000fe4000f8e022b */
[----:B------:R-:W-:Y:S02]  /*5930*/  @!UP0 UIMAD UR10, UR9, UR11, UR4 ;  /* 0x0000000b090a82a4 */ /* 0x000fe4000f8e0204 */
[----:B------:R-:W-:Y:S04]  /*5940*/  @!UP0 UIADD3 UR11, UPT, UPT, UR12, -UR4, URZ ;  /* 0x800000040c0b8290 */ /* 0x000fe8000fffe0ff */
[----:B------:R-:W-:Y:S03]  /*5950*/  @!UP0 UIMAD UR8, UR11, UR37, UR5 ;  /* 0x000000250b0882a4 */ /* 0x000fe6000f8e0205 */
[----:B------:R-:W-:Y:S02]  /*5960*/  @!UP0 UMOV UR5, UR10 ;  /* 0x0000000a00058c82 */ /* 0x000fe40008000000 */
[----:B------:R-:W-:Y:S02]  /*5970*/  UIMAD UR43, UR5, UR41, UR43 ;  /* 0x00000029052b72a4 */ /* 0x000fe4000f8e022b */
[----:B------:R-:W-:Y:S11]  /*5980*/  UIMAD UR42, UR8, UR46, UR42 ;  /* 0x0000002e082a72a4 */ /* 0x000ff6000f8e022a */
[----:B------:R-:W-:Y:S01]  /*5990*/  @!UPT UIADD3 URZ, UPT, UPT, URZ, URZ, URZ ;  /* 0x000000fffffff290 */ /* 0x000fe2000fffe0ff */
.L_x_95:
[----:B------:R-:W-:Y:S01]  /*59a0*/  UISETP.NE.AND UP0, UPT, UR40, 0x1, UPT ;  /* 0x000000012800788c */ /* 0x000fe2000bf05270 */
[----:B------:R-:W-:Y:S10]  /*59b0*/  IADD3 R82, PT, PT, R82, 0x1, RZ ;  /* 0x0000000152527810 */ /* 0x000ff40007ffe0ff */
[----:B------:R-:W2:Y:S01]  /*59c0*/  @!UP0 LDCU.128 UR8, c[0x0][0xb10] ;  /* 0x00016200ff0887ac */ /* 0x000ea20008000c00 */
[----:B------:R-:W3:Y:S01]  /*59d0*/  @!UP0 LDCU UR5, c[0x0][0xb0c] ;  /* 0x00016180ff0587ac */ /* 0x000ee20008000800 */
[----:B------:R-:W4:Y:S01]  /*59e0*/  @!UP0 LDCU UR4, c[0x0][0xb20] ;  /* 0x00016400ff0487ac */ /* 0x000f220008000800 */
[----:B--2---:R-:W-:Y:S02]  /*59f0*/  UIMAD.WIDE.U32 UR6, UR43, UR8, URZ ;  /* 0x000000082b0672a5 */ /* 0x004fe4000f8e00ff */
[----:B------:R-:W-:Y:S02]  /*5a00*/  UIMAD.WIDE.U32 UR12, UR42, UR11, URZ ;  /* 0x0000000b2a0c72a5 */ /* 0x000fe4000f8e00ff */
[----:B------:R-:W-:Y:S02]  /*5a10*/  @!UP0 UISETP.NE.AND UP1, UPT, UR10, 0x1, UPT ;  /* 0x000000010a00888c */ /* 0x000fe4000bf25270 */
[----:B------:R-:W-:Y:S02]  /*5a20*/  @!UP0 USHF.R.U32.HI UR7, URZ, UR9, UR7 ;  /* 0x00000009ff078299 */ /* 0x000fe40008011607 */
[----:B---3--:R-:W-:Y:S02]  /*5a30*/  @!UP0 UISETP.NE.AND UP2, UPT, UR5, 0x1, UPT ;  /* 0x000000010500888c */ /* 0x008fe4000bf45270 */
[----:B----4-:R-:W-:Y:S02]  /*5a40*/  @!UP0 USHF.R.U32.HI UR4, URZ, UR4, UR13 ;  /* 0x00000004ff048299 */ /* 0x010fe4000801160d */
[----:B------:R-:W-:Y:S02]  /*5a50*/  @!UP0 USEL UR7, UR43, UR7, !UP2 ;  /* 0x000000072b078287 */ /* 0x000fe4000d000000 */
[----:B------:R-:W-:Y:S04]  /*5a60*/  @!UP0 USEL UR6, UR42, UR4, !UP1 ;  /* 0x000000042a068287 */ /* 0x000fe8000c800000 */
[----:B------:R-:W-:Y:S02]  /*5a70*/  @!UP0 UIADD3 UR4, UPT, UPT, -UR7, UR6, URZ ;  /* 0x0000000607048290 */ /* 0x000fe4000fffe1ff */
[----:B------:R-:W-:Y:S02]  /*5a80*/  @!UP0 UIADD3 UR6, UPT, UPT, UR7, -UR6, URZ ;  /* 0x8000000607068290 */ /* 0x000fe4000fffe0ff */
[----:B------:R-:W-:Y:S02]  /*5a90*/  @!UP0 UIMAD UR43, UR4, UR5, UR43 ;  /* 0x00000005042b82a4 */ /* 0x000fe4000f8e022b */
[----:B------:R-:W-:Y:S02]  /*5aa0*/  @!UP0 UIMAD UR42, UR6, UR10, UR42 ;  /* 0x0000000a062a82a4 */ /* 0x000fe4000f8e022a */
[----:B------:R-:W-:Y:S09]  /*5ab0*/  ULOP3.LUT UP0, URZ, UR56, 0x1b0, URZ, 0xc0, !UPT ;  /* 0x000001b038ff7892 */ /* 0x000ff2000f80c0ff */
[----:B------:R-:W-:Y:S05]  /*5ac0*/  BRA.U !UP0, `(.L_x_96) ;  /* 0x0000000108407547 */ /* 0x000fea000b800000 */
[----:B------:R-:W2:Y:S01]  /*5ad0*/  LDCU.64 UR8, c[0x4][0x80] ;  /* 0x01001000ff0877ac */ /* 0x000ea20008000a00 */
[----:B------:R-:W-:Y:S01]  /*5ae0*/  MOV R3, 0x0 ;  /* 0x0000000000037802 */ /* 0x000fe20000000f00 */
[----:B------:R-:W-:Y:S02]  /*5af0*/  HFMA2 R12, -RZ, RZ, 0, 5.9604644775390625e-08 ;  /* 0x00000001ff0c7431 */ /* 0x000fe400000001ff */
[----:B------:R-:W-:Y:S02]  /*5b00*/  IMAD.MOV.U32 R8, RZ, RZ, 0x70 ;  /* 0x00000070ff087424 */ /* 0x000fe400078e00ff */
[----:B------:R-:W-:Y:S01]  /*5b10*/  IMAD.MOV.U32 R13, RZ, RZ, RZ ;  /* 0x000000ffff0d7224 */ /* 0x000fe200078e00ff */
[----:B------:R-:W3:Y:S01]  /*5b20*/  LDCU.64 UR6, c[0x4][0x88] ;  /* 0x01001100ff0677ac */ /* 0x000ee20008000a00 */
[----:B------:R-:W4:Y:S01]  /*5b30*/  LDC.64 R2, c[0x4][R3] ;  /* 0x0100000003027b82 */ /* 0x000f220000000a00 */
[----:B------:R-:W1:Y:S01]  /*5b40*/  LDCU.64 UR4, c[0x4][0x8] ;  /* 0x01000100ff0477ac */ /* 0x000e620008000a00 */
[----:B--2---:R-:W-:Y:S01]  /*5b50*/  MOV R5, UR9 ;  /* 0x0000000900057c02 */ /* 0x004fe20008000f00 */
[----:B------:R-:W-:Y:S01]  /*5b60*/  IMAD.U32 R4, RZ, RZ, UR8 ;  /* 0x00000008ff047e24 */ /* 0x000fe2000f8e00ff */
[----:B---3--:R-:W-:Y:S01]  /*5b70*/  MOV R7, UR7 ;  /* 0x0000000700077c02 */ /* 0x008fe20008000f00 */
[----:B------:R-:W-:Y:S01]  /*5b80*/  IMAD.U32 R6, RZ, RZ, UR6 ;  /* 0x00000006ff067e24 */ /* 0x000fe2000f8e00ff */
[----:B-1----:R-:W-:Y:S01]  /*5b90*/  MOV R11, UR5 ;  /* 0x00000005000b7c02 */ /* 0x002fe20008000f00 */
[----:B------:R-:W-:Y:S02]  /*5ba0*/  IMAD.U32 R10, RZ, RZ, UR4 ;  /* 0x00000004ff0a7e24 */ /* 0x000fe4000f8e00ff */
[----:B------:R-:W-:Y:S07]  /*5bb0*/  LEPC R20, `(.L_x_96) ;  /* 0x000000001014794e */ /* 0x000fee0000000000 */
[----:B----45:R-:W-:Y:S05]  /*5bc0*/  CALL.ABS.NOINC R2 ;  /* 0x0000000002007343 */ /* 0x030fea0003c00000 */
.L_x_96:
[----:B------:R-:W-:Y:S01]  /*5bd0*/  LOP3.LUT P0, RZ, R86, 0x1b0, RZ, 0xc0, !PT ;  /* 0x000001b056ff7812 */ /* 0x000fe2000780c0ff */
[----:B------:R-:W-:Y:S11]  /*5be0*/  BSSY.RECONVERGENT B6, `(.L_x_97) ;  /* 0x0000013000067945 */ /* 0x000ff60003800200 */
[----:B------:R-:W-:Y:S01]  /*5bf0*/  @!UPT UIADD3 URZ, UPT, UPT, URZ, URZ, URZ ;  /* 0x000000fffffff290 */ /* 0x000fe2000fffe0ff */
[----:B------:R-:W-:Y:S05]  /*5c00*/  @!P0 BRA `(.L_x_98) ;  /* 0x0000000000408947 */ /* 0x000fea0003800000 */
        /* <DEDUP_REMOVED lines=16> */
.L_x_98:
[----:B------:R-:W-:Y:S05]  /*5d10*/  BSYNC.RECONVERGENT B6 ;  /* 0x0000000000067941 */ /* 0x000fea0003800200 */
.L_x_97:
[----:B------:R-:W-:Y:S02]  /*5d20*/  ISETP.NE.U32.AND P0, PT, R70, RZ, PT ;  /* 0x000000ff4600720c */ /* 0x000fe40003f05070 */
[C---:B------:R-:W-:Y:S02]  /*5d30*/  ISETP.NE.U32.AND P2, PT, R76.reuse, RZ, PT ;  /* 0x000000ff4c00720c */ /* 0x040fe40003f45070 */
[----:B------:R-:W-:Y:S02]  /*5d40*/  ISETP.NE.AND.EX P0, PT, R71, RZ, PT, P0 ;  /* 0x000000ff4700720c */ /* 0x000fe40003f05300 */
[----:B------:R-:W-:Y:S02]  /*5d50*/  ISETP.NE.U32.AND P4, PT, R76, RZ, PT ;  /* 0x000000ff4c00720c */ /* 0x000fe40003f85070 */
[C---:B------:R-:W-:Y:S02]  /*5d60*/  ISETP.NE.AND.EX P2, PT, R77.reuse, RZ, P0, P2 ;  /* 0x000000ff4d00720c */ /* 0x040fe40000745320 */
[----:B------:R-:W-:Y:S02]  /*5d70*/  ISETP.NE.AND.EX P4, PT, R77, RZ, PT, P4 ;  /* 0x000000ff4d00720c */ /* 0x000fe40003f85340 */
[----:B------:R-:W-:Y:S02]  /*5d80*/  ISETP.NE.U32.AND P5, PT, R74, RZ, PT ;  /* 0x000000ff4a00720c */ /* 0x000fe40003fa5070 */
[----:B------:R-:W-:Y:S02]  /*5d90*/  PLOP3.LUT P0, PT, PT, PT, PT, 0x8, 0x80 ;  /* 0x000000000080781c */ /* 0x000fe40003f0e170 */
[----:B------:R-:W-:Y:S05]  /*5da0*/  ISETP.NE.AND.EX P5, PT, R75, RZ, PT, P5 ;  /* 0x000000ff4b00720c */ /* 0x000fea0003fa5350 */
[----:B------:R-:W-:Y:S02]  /*5db0*/  @!P2 ISETP.NE.U32.AND P1, PT, R70, RZ, PT ;  /* 0x000000ff4600a20c */ /* 0x000fe40003f25070 */
[----:B------:R-:W-:Y:S02]  /*5dc0*/  @!P2 PLOP3.LUT P0, PT, P4, PT, PT, 0x80, 0x8 ;  /* 0x000000000008a81c */ /* 0x000fe4000270f070 */
[----:B------:R-:W-:Y:S01]  /*5dd0*/  @!P2 ISETP.NE.AND.EX P1, PT, R71, RZ, PT, P1 ;  /* 0x000000ff4700a20c */ /* 0x000fe20003f25310 */
[----:B------:R-:W-:Y:S01]  /*5de0*/  @!UPT UIADD3 URZ, UPT, UPT, URZ, URZ, URZ ;  /* 0x000000fffffff290 */ /* 0x000fe2000fffe0ff */
[----:B------:R-:W-:Y:S11]  /*5df0*/  @!P4 BRA `(.L_x_99) ;  /* 0x00000000002cc947 */ /* 0x000ff60003800000 */
[----:B------:R-:W-:Y:S01]  /*5e00*/  ISETP.NE.U32.AND P3, PT, R70, RZ, PT ;  /* 0x000000ff4600720c */ /* 0x000fe20003f65070 */
        /* <DEDUP_REMOVED lines=10> */
.L_x_99:
[----:B------:R-:W-:Y:S05]  /*5eb0*/  @!P5 BRA `(.L_x_100) ;  /* 0x000000000020d947 */ /* 0x000fea0003800000 */
[----:B------:R-:W-:Y:S04]  /*5ec0*/  ISETP.NE.U32.AND P3, PT, R72, RZ, PT ;  /* 0x000000ff4800720c */ /* 0x000fe80003f65070 */
[----:B------:R-:W-:Y:S11]  /*5ed0*/  ISETP.NE.AND.EX P3, PT, R73, RZ, PT, P3 ;  /* 0x000000ff4900720c */ /* 0x000ff60003f65330 */
[----:B------:R-:W-:Y:S02]  /*5ee0*/  @!UPT UIADD3 URZ, UPT, UPT, URZ, URZ, URZ ;  /* 0x000000fffffff290 */ /* 0x000fe4000fffe0ff */
[----:B------:R-:W2:Y:S01]  /*5ef0*/  @P3 LDC.64 R2, c[0x0][0x8a8] ;  /* 0x00022a00ff023b82 */ /* 0x000ea20000000a00 */
[----:B-1----:R-:W-:Y:S04]  /*5f00*/  @P3 IMAD R0, R74, UR36, RZ ;  /* 0x000000244a003c24 */ /* 0x002fe8000f8e02ff */
[----:B--2---:R-:W-:Y:S05]  /*5f10*/  @P3 IMAD.WIDE R2, R0, 0x4, R2 ;  /* 0x0000000400023825 */ /* 0x004fea00078e0202 */
[----:B-----5:R2:W5:Y:S02]  /*5f20*/  @P3 LDG.E R38, desc[UR52][R2.64] ;  /* 0x0000003402263981 */ /* 0x020564000c1e1900 */
[----:B--2---:R-:W4:Y:S02]  /*5f30*/  @!P3 LDC R38, c[0x0][0x8a0] ;  /* 0x00022800ff26bb82 */ /* 0x004f240000000800 */
.L_x_100:
[----:B---3-5:R-:W-:Y:S01]  /*5f40*/  @!P2 ISETP.NE.AND P3, PT, R39, RZ, PT ;  /* 0x000000ff2700a20c */ /* 0x028fe20003f65270 */
[----:B------:R-:W-:Y:S01]  /*5f50*/  BSSY B1, `(.L_x_101) ;  /* 0x000003b000017945 */ /* 0x000fe20003800000 */
[----:B------:R-:W-:Y:S02]  /*5f60*/  @!P2 SEL R2, RZ, 0xffffffff, P1 ;  /* 0xffffffffff02a807 */ /* 0x000fe40000800000 */
[----:B------:R-:W-:Y:S02]  /*5f70*/  CS2R R46, SRZ ;  /* 0x00000000002e7805 */ /* 0x000fe4000001ff00 */
[----:B-1----:R-:W-:Y:S02]  /*5f80*/  @!P2 SEL R0, RZ, 0xffffffff, P3 ;  /* 0xffffffffff00a807 */ /* 0x002fe40001800000 */
[----:B------:R-:W-:Y:S02]  /*5f90*/  CS2R R44, SRZ ;  /* 0x00000000002c7805 */ /* 0x000fe4000001ff00 */
[----:B------:R-:W-:Y:S02]  /*5fa0*/  @!P2 LOP3.LUT P1, RZ, R80, 0xff, RZ, 0xc0, !PT ;  /* 0x000000ff50ffa812 */ /* 0x000fe4000782c0ff */
[----:B------:R-:W-:Y:S02]  /*5fb0*/  CS2R R42, SRZ ;  /* 0x00000000002a7805 */ /* 0x000fe4000001ff00 */
[----:B------:R-:W-:Y:S02]  /*5fc0*/  LEA R16, R36, UR57, 0x3 ;  /* 0x0000003924107c11 */ /* 0x000fe4000f8e18ff */
[----:B------:R-:W-:Y:S02]  /*5fd0*/  CS2R R40, SRZ ;  /* 0x0000000000287805 */ /* 0x000fe4000001ff00 */
[----:B------:R-:W-:Y:S02]  /*5fe0*/  @P0 SEL R0, R2, R0, !P1 ;  /* 0x0000000002000207 */ /* 0x000fe40004800000 */
[----:B------:R-:W-:Y:S02]  /*5ff0*/  SHF.L.U32 R3, R85, 0x1f, RZ ;  /* 0x0000001f55037819 */ /* 0x000fe400000006ff */
[----:B------:R-:W-:Y:S02]  /*6000*/  @!P2 LOP3.LUT R0, R0, 0x1, RZ, 0xc0, !PT ;  /* 0x000000010000a812 */ /* 0x000fe400078ec0ff */
[----:B------:R-:W-:Y:S02]  /*6010*/  LEA.HI R2, R36, R36, RZ, 0x1 ;  /* 0x0000002424027211 */ /* 0x000fe400078f08ff */
[----:B------:R-:W-:Y:S02]  /*6020*/  ISETP.NE.U32.OR P2, PT, R0, 0x1, P2 ;  /* 0x000000010000780c */ /* 0x000fe40001745470 */
[----:B------:R-:W-:Y:S11]  /*6030*/  PLOP3.LUT P5, PT, PT, PT, PT, 0x8, 0x80 ;  /* 0x000000000080781c */ /* 0x000ff60003fae170 */
[----:B------:R-:W-:Y:S04]  /*6040*/  @P2 SHF.L.U32 R0, R83, 0x1f, RZ ;  /* 0x0000001f53002819 */ /* 0x000fe800000006ff */
[----:B------:R1:W2:Y:S01]  /*6050*/  @P2 SYNCS.PHASECHK.TRANS64.TRYWAIT P0, [UR57+0xd0], R0 ;  /* 0x0000d000ff0025a7 */ /* 0x0002a20008001139 */
[----:B------:R3:W3:Y:S01]  /*6060*/  SYNCS.PHASECHK.TRANS64.TRYWAIT P3, [R16+URZ+0x110], R3 ;  /* 0x00011003100075a7 */ /* 0x0006e200080611ff */
[C---:B-1----:R-:W-:Y:S01]  /*6070*/  IMAD.SHL.U32 R0, R2.reuse, 0x20, RZ ;  /* 0x0000002002007824 */ /* 0x042fe200078e00ff */
[----:B------:R-:W-:Y:S04]  /*6080*/  LOP3.LUT R2, R2, 0xffe, RZ, 0xc0, !PT ;  /* 0x00000ffe02027812 */ /* 0x000fe800078ec0ff */
[----:B------:R-:W-:Y:S01]  /*6090*/  LOP3.LUT R0, R0, 0xffffffc0, RZ, 0xc0, !PT ;  /* 0xffffffc000007812 */ /* 0x000fe200078ec0ff */
[----:B------:R-:W-:Y:S04]  /*60a0*/  IMAD.IADD R2, R36, 0x1, -R2 ;  /* 0x0000000124027824 */ /* 0x000fe800078e0a02 */
[----:B------:R-:W-:Y:S04]  /*60b0*/  IMAD.IADD R0, R37, 0x1, R0 ;  /* 0x0000000125007824 */ /* 0x000fe800078e0200 */
[----:B------:R-:W-:Y:S01]  /*60c0*/  IMAD R2, R2, 0x100000, R0 ;  /* 0x0010000002027824 */ /* 0x000fe200078e0200 */
[----:B--2---:R-:W-:Y:S01]  /*60d0*/  @P2 PLOP3.LUT P5, PT, P0, PT, PT, 0x8, 0x80 ;  /* 0x000000000080281c */ /* 0x004fe200007ae170 */
[----:B------:R-:W-:Y:S01]  /*60e0*/  @!UPT UIADD3 URZ, UPT, UPT, URZ, URZ, URZ ;  /* 0x000000fffffff290 */ /* 0x000fe2000fffe0ff */
[----:B---3--:R-:W-:Y:S11]  /*60f0*/  @!P2 BRA `(.L_x_102) ;  /* 0x000000000080a947 */ /* 0x008ff60003800000 */
[----:B------:R-:W-:Y:S01]  /*6100*/  ISETP.NE.U32.AND P0, PT, R70, RZ, PT ;  /* 0x000000ff4600720c */ /* 0x000fe20003f05070 */
[----:B------:R-:W-:Y:S01]  /*6110*/  BSSY B0, `(.L_x_103) ;  /* 0x0000012000007945 */ /* 0x000fe20003800000 */
[----:B------:R-:W-:Y:S02]  /*6120*/  ISETP.NE.AND P2, PT, R39, RZ, PT ;  /* 0x000000ff2700720c */ /* 0x000fe40003f45270 */
[----:B------:R-:W-:Y:S02]  /*6130*/  CS2R R42, SRZ ;  /* 0x00000000002a7805 */ /* 0x000fe4000001ff00 */
[----:B------:R-:W-:Y:S02]  /*6140*/  ISETP.NE.AND.EX P0, PT, R71, RZ, PT, P0 ;  /* 0x000000ff4700720c */ /* 0x000fe40003f05300 */
[----:B------:R-:W-:Y:S02]  /*6150*/  CS2R R40, SRZ ;  /* 0x0000000000287805 */ /* 0x000fe4000001ff00 */
[----:B------:R-:W-:Y:S02]  /*6160*/  LOP3.LUT P1, RZ, R80, 0xff, RZ, 0xc0, !PT ;  /* 0x000000ff50ff7812 */ /* 0x000fe4000782c0ff */
[----:B------:R-:W-:Y:S02]  /*6170*/  CS2R R46, SRZ ;  /* 0x00000000002e7805 */ /* 0x000fe4000001ff00 */
[----:B------:R-:W-:Y:S02]  /*6180*/  SEL R0, RZ, 0xffffffff, P2 ;  /* 0xffffffffff007807 */ /* 0x000fe40001000000 */
[----:B------:R-:W-:Y:S02]  /*6190*/  CS2R R44, SRZ ;  /* 0x00000000002c7805 */ /* 0x000fe4000001ff00 */
[----:B------:R-:W-:Y:S04]  /*61a0*/  SEL R4, RZ, 0xffffffff, P0 ;  /* 0xffffffffff047807 */ /* 0x000fe80000000000 */
[----:B------:R-:W-:Y:S04]  /*61b0*/  @P4 SEL R0, R4, R0, !P1 ;  /* 0x0000000004004207 */ /* 0x000fe80004800000 */
[----:B------:R-:W-:Y:S04]  /*61c0*/  LOP3.LUT R0, R0, 0x1, RZ, 0xc0, !PT ;  /* 0x0000000100007812 */ /* 0x000fe800078ec0ff */
[----:B------:R-:W-:Y:S01]  /*61d0*/  ISETP.NE.U32.AND P0, PT, R0, 0x1, PT ;  /* 0x000000010000780c */ /* 0x000fe20003f05070 */
[----:B------:R-:W-:Y:S01]  /*61e0*/  @!UPT UIADD3 URZ, UPT, UPT, URZ, URZ, URZ ;  /* 0x000000fffffff290 */ /* 0x000fe2000fffe0ff */
[----:B------:R-:W-:Y:S11]  /*61f0*/  @!P5 BRA `(.L_x_104) ;  /* 0x00000000000cd947 */ /* 0x000ff60003800000 */
[----:B------:R-:W-:Y:S04]  /*6200*/  SHF.L.U32 R4, R83, 0x1f, RZ ;  /* 0x0000001f53047819 */ /* 0x000fe800000006ff */
[----:B------:R-:W1:Y:S02]  /*6210*/  SYNCS.PHASECHK.TRANS64.TRYWAIT P1, [UR57+0xd0], R4 ;  /* 0x0000d004ff0075a7 */ /* 0x000e640008021139 */
[----:B-1----:R-:W-:Y:S05]  /*6220*/  @!P1 BRA `(.L_x_105) ;  /* 0x0000001800449947 */ /* 0x002fea0003800000 */
.L_x_104:
[----:B------:R-:W-:Y:S05]  /*6230*/  BSYNC B0 ;  /* 0x0000000000007941 */ /* 0x000fea0003800000 */
.L_x_103:
[----:B------:R2:W3:Y:S01]  /*6240*/  @P0 LDS.128 R40, [R79+UR57+0x200] ;  /* 0x000200394f280984 */ /* 0x0004e20008000c00 */
[----:B------:R-:W-:Y:S01]  /*6250*/  UIADD3 UR4, UPT, UPT, UR57, 0xd8, URZ ;  /* 0x000000d839047890 */ /* 0x000fe2000fffe0ff */
[----:B------:R-:W-:Y:S02]  /*6260*/  LOP3.LUT R83, R83, 0x1, RZ, 0x3c, !PT ;  /* 0x0000000153537812 */ /* 0x000fe400078e3cff */
[----:B------:R2:W1:Y:S01]  /*6270*/  @P0 LDS.128 R44, [R78+0x10] ;  /* 0x000010004e2c0984 */ /* 0x0004620000000c00 */
[----:B------:R-:W-:Y:S01]  /*6280*/  UPRMT UR4, UR54, 0x654, UR4 ;  /* 0x0000065436047896 */ /* 0x000fe20008000004 */
[----:B------:R-:W-:Y:S01]  /*6290*/  @!PT LDS RZ, [RZ] ;  /* 0x00000000fffff984 */ /* 0x000fe20000000800 */
[----:B------:R-:W-:Y:S01]  /*62a0*/  @!PT LDS RZ, [RZ] ;  /* 0x00000000fffff984 */ /* 0x000fe20000000800 */
[----:B------:R-:W-:Y:S01]  /*62b0*/  @!PT LDS RZ, [RZ] ;  /* 0x00000000fffff984 */ /* 0x000fe20000000800 */
[----:B------:R-:W-:Y:S01]  /*62c0*/  @!PT LDS RZ, [RZ] ;  /* 0x00000000fffff984 */ /* 0x000fe20000000800 */
[----:B------:R5:W-:Y:S06]  /*62d0*/  MEMBAR.ALL.CTA ;  /* 0x0000000000007992 */ /* 0x000bec0000008000 */
[----:B-----5:R-:W5:Y:S02]  /*62e0*/  FENCE.VIEW.ASYNC.S ;  /* 0x00000000000073c6 */ /* 0x020f640000000000 */
[----:B-----5:R-:W-:Y:S03]  /*62f0*/  SYNCS.ARRIVE.TRANS64.RED.A1T0 RZ, [UR4], RZ ;  /* 0x000000ffffff79a7 */ /* 0x020fe60008100404 */
.L_x_102:
[----:B------:R-:W-:Y:S05]  /*6300*/  BSYNC B1 ;  /* 0x0000000000017941 */ /* 0x000fea0003800000 */
.L_x_101:
[----:B-1----:R-:W-:Y:S04]  /*6310*/  SHF.R.U32.HI R0, RZ, 0x15, R2 ;  /* 0x00000015ff007819 */ /* 0x002fe80000011602 */
[----:B------:R-:W-:Y:S01]  /*6320*/  LOP3.LUT P0, RZ, R0, 0x3, R81, 0x48, !PT ;  /* 0x0000000300ff7812 */ /* 0x000fe20007804851 */
[----:B------:R-:W-:Y:S01]  /*6330*/  @!UPT UIADD3 URZ, UPT, UPT, URZ, URZ, URZ ;  /* 0x000000fffffff290 */ /* 0x000fe2000fffe0ff */
[----:B------:R-:W-:Y:S11]  /*6340*/  @P3 BRA `(.L_x_106) ;  /* 0x0000000000083947 */ /* 0x000ff60003800000 */
[----:B------:R-:W1:Y:S02]  /*6350*/  SYNCS.PHASECHK.TRANS64.TRYWAIT P1, [R16+URZ+0x110], R3 ;  /* 0x00011003100075a7 */ /* 0x000e6400080211ff */
[----:B-1----:R-:W-:Y:S05]  /*6360*/  @!P1 BRA `(.L_x_107) ;  /* 0x00000018000c9947 */ /* 0x002fea0003800000 */
.L_x_106:
[----:B------:R-:W-:Y:S05]  /*6370*/  @!P0 BRA `(.L_x_108) ;  /* 0x0000000000408947 */ /* 0x000fea0003800000 */
[----:B------:R-:W1:Y:S01]  /*6380*/  LDCU.64 UR8, c[0x4][0x70] ;  /* 0x01000e00ff0877ac */ /* 0x000e620008000a00 */
[----:B------:R-:W-:Y:S01]  /*6390*/  MOV R15, 0x0 ;  /* 0x00000000000f7802 */ /* 0x000fe20000000f00 */
[----:B------:R-:W-:Y:S02]  /*63a0*/  HFMA2 R12, -RZ, RZ, 0, 5.9604644775390625e-08 ;  /* 0x00000001ff0c7431 */ /* 0x000fe400000001ff */
[----:B------:R-:W-:Y:S02]  /*63b0*/  IMAD.MOV.U32 R8, RZ, RZ, 0x192 ;  /* 0x00000192ff087424 */ /* 0x000fe400078e00ff */
[----:B------:R-:W-:Y:S01]  /*63c0*/  IMAD.MOV.U32 R13, RZ, RZ, RZ ;  /* 0x000000ffff0d7224 */ /* 0x000fe200078e00ff */
[----:B------:R-:W5:Y:S01]  /*63d0*/  LDCU.64 UR6, c[0x4][0x78] ;  /* 0x01000f00ff0677ac */ /* 0x000f620008000a00 */
[----:B------:R-:W2:Y:S01]  /*63e0*/  LDC.64 R14, c[0x4][R15] ;  /* 0x010000000f0e7b82 */ /* 0x000ea20000000a00 */
[----:B------:R-:W3:Y:S01]  /*63f0*/  LDCU.64 UR4, c[0x4][0x10] ;  /* 0x01000200ff0477ac */ /* 0x000ee20008000a00 */
[----:B-1----:R-:W-:Y:S01]  /*6400*/  MOV R5, UR9 ;  /* 0x0000000900057c02 */ /* 0x002fe20008000f00 */
[----:B------:R-:W-:Y:S01]  /*6410*/  IMAD.U32 R4, RZ, RZ, UR8 ;  /* 0x00000008ff047e24 */ /* 0x000fe2000f8e00ff */
[----:B-----5:R-:W-:Y:S01]  /*6420*/  MOV R7, UR7 ;  /* 0x0000000700077c02 */ /* 0x020fe20008000f00 */
[----:B------:R-:W-:Y:S01]  /*6430*/  IMAD.U32 R6, RZ, RZ, UR6 ;  /* 0x00000006ff067e24 */ /* 0x000fe2000f8e00ff */
[----:B---3--:R-:W-:Y:S01]  /*6440*/  MOV R11, UR5 ;  /* 0x00000005000b7c02 */ /* 0x008fe20008000f00 */
[----:B------:R-:W-:Y:S02]  /*6450*/  IMAD.U32 R10, RZ, RZ, UR4 ;  /* 0x00000004ff0a7e24 */ /* 0x000fe4000f8e00ff */
[----:B------:R-:W-:Y:S07]  /*6460*/  LEPC R20, `(.L_x_108) ;  /* 0x000000001014794e */ /* 0x000fee0000000000 */
[----:B--2-4-:R-:W-:Y:S05]  /*6470*/  CALL.ABS.NOINC R14 ;  /* 0x000000000e007343 */ /* 0x014fea0003c00000 */
.L_x_108:
[----:B------:R-:W-:Y:S01]  /*6480*/  LOP3.LUT P0, RZ, R69, 0x60, RZ, 0xc0, !PT ;  /* 0x0000006045ff7812 */ /* 0x000fe2000780c0ff */
[----:B------:R-:W-:Y:S05]  /*6490*/  WARPSYNC.ALL ;  /* 0x0000000000007948 */ /* 0x000fea0003800000 */
[----:B---3--:R-:W-:Y:S01]  /*64a0*/  IMAD.SHL.U32 R66, R41, 0x100, RZ ;  /* 0x0000010029427824 */ /* 0x008fe200078e00ff */
[----:B------:R-:W-:Y:S01]  /*64b0*/  R2UR UR4, R2 ;  /* 0x00000000020472ca */ /* 0x000fe200000e0000 */
[----:B------:R-:W-:Y:S01]  /*64c0*/  IMAD.SHL.U32 R60, R43, 0x100, RZ ;  /* 0x000001002b3c7824 */ /* 0x000fe200078e00ff */
[----:B------:R-:W-:Y:S01]  /*64d0*/  R2UR UR5, R16 ;  /* 0x00000000100572ca */ /* 0x000fe200000e0000 */
[----:B------:R-:W-:Y:S01]  /*64e0*/  IMAD.SHL.U32 R48, R47, 0x100, RZ ;  /* 0x000001002f307824 */ /* 0x000fe200078e00ff */
[C---:B------:R-:W-:Y:S01]  /*64f0*/  SHF.L.U32 R2, R40.reuse, 0x10, RZ ;  /* 0x0000001028027819 */ /* 0x040fe200000006ff */
[----:B------:R-:W-:Y:S01]  /*6500*/  IMAD.SHL.U32 R54, R45, 0x100, RZ ;  /* 0x000001002d367824 */ /* 0x000fe200078e00ff */
[C---:B------:R-:W-:Y:S01]  /*6510*/  PRMT R0, R40.reuse, 0x8880, RZ ;  /* 0x0000888028007816 */ /* 0x040fe200000000ff */
[----:B------:R-:W-:Y:S01]  /*6520*/  BSSY.RECONVERGENT B0, `(.L_x_109) ;  /* 0x000009f000007945 */ /* 0x000fe20003800200 */
[----:B------:R-:W-:Y:S02]  /*6530*/  SHF.L.U32 R3, R40, 0x8, RZ ;  /* 0x0000000828037819 */ /* 0x000fe400000006ff */
[----:B------:R-:W-:Y:S02]  /*6540*/  SHF.R.S32.HI R2, RZ, 0x18, R2 ;  /* 0x00000018ff027819 */ /* 0x000fe40000011402 */
[----:B------:R-:W-:Y:S01]  /*6550*/  PRMT R68, R41, 0x8880, RZ ;  /* 0x0000888029447816 */ /* 0x000fe200000000ff */
[----:B------:R-:W-:Y:S01]  /*6560*/  LDTM.16dp32bit_t0_t15.x32 R4, tmem[UR4] ;  /* 0x00000004000479ee */ /* 0x000fe20008a80000 */
[----:B------:R-:W1:Y:S01]  /*6570*/  LDTM.16dp32bit_t16_t31.x32 R4, tmem[UR4+0x20] ;  /* 0x00002004000479ee */ /* 0x000e620008aa0000 */
[----:B------:R-:W-:Y:S01]  /*6580*/  NOP ;  /* 0x0000000000007918 */ /* 0x000fe20000000000 */
[----:B------:R-:W-:Y:S01]  /*6590*/  UIADD3 UR5, UPT, UPT, UR5, 0x130, URZ ;  /* 0x0000013005057890 */ /* 0x000fe2000fffe0ff */
[----:B------:R-:W-:Y:S02]  /*65a0*/  SHF.R.S32.HI R40, RZ, 0x18, R40 ;  /* 0x00000018ff287819 */ /* 0x000fe40000011428 */
[C---:B------:R-:W-:Y:S01]  /*65b0*/  PRMT R65, R42.reuse, 0x8880, RZ ;  /* 0x000088802a417816 */ /* 0x040fe200000000ff */
[----:B------:R-:W-:Y:S01]  /*65c0*/  UPRMT UR5, UR54, 0x654, UR5 ;  /* 0x0000065436057896 */ /* 0x000fe20008000005 */
[C---:B------:R-:W-:Y:S02]  /*65d0*/  SHF.L.U32 R64, R42.reuse, 0x10, RZ ;  /* 0x000000102a407819 */ /* 0x040fe400000006ff */
[----:B------:R-:W-:Y:S02]  /*65e0*/  SHF.L.U32 R63, R42, 0x8, RZ ;  /* 0x000000082a3f7819 */ /* 0x000fe400000006ff */
[----:B------:R-:W-:Y:S02]  /*65f0*/  SHF.R.S32.HI R42, RZ, 0x18, R42 ;  /* 0x00000018ff2a7819 */ /* 0x000fe4000001142a */
[C---:B------:R-:W-:Y:S02]  /*6600*/  PRMT R62, R43.reuse, 0x8880, RZ ;  /* 0x000088802b3e7816 */ /* 0x040fe400000000ff */
[----:B-1----:R-:W-:Y:S01]  /*6610*/  SYNCS.ARRIVE.TRANS64.RED.A1T0 RZ, [UR5], RZ ;  /* 0x000000ffffff79a7 */ /* 0x002fe20008100405 */
[----:B------:R-:W-:Y:S02]  /*6620*/  SHF.L.U32 R61, R43, 0x10, RZ ;  /* 0x000000102b3d7819 */ /* 0x000fe400000006ff */
[----:B------:R-:W-:Y:S02]  /*6630*/  SHF.R.S32.HI R43, RZ, 0x18, R43 ;  /* 0x00000018ff2b7819 */ /* 0x000fe4000001142b */
[----:B------:R-:W-:Y:S02]  /*6640*/  SHF.L.U32 R51, R46, 0x8, RZ ;  /* 0x000000082e337819 */ /* 0x000fe400000006ff */
[----:B------:R-:W-:Y:S01]  /*6650*/  SHF.R.S32.HI R3, RZ, 0x18, R3 ;  /* 0x00000018ff037819 */ /* 0x000fe20000011403 */
[C---:B----4-:R-:W-:Y:S01]  /*6660*/  IMAD R4, R38.reuse, R4, RZ ;  /* 0x0000000426047224 */ /* 0x050fe200078e02ff */
[----:B------:R-:W-:Y:S01]  /*6670*/  SHF.L.U32 R67, R41, 0x10, RZ ;  /* 0x0000001029437819 */ /* 0x000fe200000006ff */
[C---:B------:R-:W-:Y:S01]  /*6680*/  IMAD R5, R38.reuse, R5, RZ ;  /* 0x0000000526057224 */ /* 0x040fe200078e02ff */
[----:B------:R-:W-:Y:S01]  /*6690*/  SHF.R.S32.HI R41, RZ, 0x18, R41 ;  /* 0x00000018ff297819 */ /* 0x000fe20000011429 */
[----:B------:R-:W-:Y:S01]  /*66a0*/  IMAD R6, R38, R6, RZ ;  /* 0x0000000626067224 */ /* 0x000fe200078e02ff */
[----:B------:R-:W-:Y:S01]  /*66b0*/  PRMT R59, R44, 0x8880, RZ ;  /* 0x000088802c3b7816 */ /* 0x000fe200000000ff */
[----:B------:R-:W-:Y:S01]  /*66c0*/  IMAD R4, R0, R39, R4 ;  /* 0x0000002700047224 */ /* 0x000fe200078e0204 */
[----:B------:R-:W-:Y:S01]  /*66d0*/  MOV R0, R68 ;  /* 0x0000004400007202 */ /* 0x000fe20000000f00 */
[----:B------:R-:W-:Y:S01]  /*66e0*/  IMAD R7, R38, R7, RZ ;  /* 0x0000000726077224 */ /* 0x000fe200078e02ff */
[----:B------:R-:W-:Y:S01]  /*66f0*/  SHF.L.U32 R58, R44, 0x10, RZ ;  /* 0x000000102c3a7819 */ /* 0x000fe200000006ff */
[-C--:B------:R-:W-:Y:S01]  /*6700*/  IMAD R5, R2, R39.reuse, R5 ;  /* 0x0000002702057224 */ /* 0x080fe200078e0205 */
[----:B------:R-:W-:Y:S01]  /*6710*/  SHF.R.S32.HI R2, RZ, 0x18, R67 ;  /* 0x00000018ff027819 */ /* 0x000fe20000011443 */
[-C--:B------:R-:W-:Y:S01]  /*6720*/  IMAD R6, R3, R39.reuse, R6 ;  /* 0x0000002703067224 */ /* 0x080fe200078e0206 */
[----:B------:R-:W-:Y:S01]  /*6730*/  SHF.R.S32.HI R3, RZ, 0x18, R66 ;  /* 0x00000018ff037819 */ /* 0x000fe20000011442 */
[----:B------:R-:W-:Y:S01]  /*6740*/  IMAD R8, R38, R8, RZ ;  /* 0x0000000826087224 */ /* 0x000fe200078e02ff */
[C---:B------:R-:W-:Y:S01]  /*6750*/  PRMT R56, R45.reuse, 0x8880, RZ ;  /* 0x000088802d387816 */ /* 0x040fe200000000ff */
[----:B------:R-:W-:Y:S01]  /*6760*/  IMAD R7, R40, R39, R7 ;  /* 0x0000002728077224 */ /* 0x000fe200078e0207 */
[----:B------:R-:W-:Y:S01]  /*6770*/  MOV R40, R65 ;  /* 0x0000004100287202 */ /* 0x000fe20000000f00 */
[----:B------:R-:W-:Y:S01]  /*6780*/  IMAD R9, R38, R9, RZ ;  /* 0x0000000926097224 */ /* 0x000fe200078e02ff */
[----:B------:R-:W-:Y:S01]  /*6790*/  SHF.L.U32 R55, R45, 0x10, RZ ;  /* 0x000000102d377819 */ /* 0x000fe200000006ff */
[-C--:B------:R-:W-:Y:S01]  /*67a0*/  IMAD R8, R0, R39.reuse, R8 ;  /* 0x0000002700087224 */ /* 0x080fe200078e0208 */
[----:B------:R-:W-:Y:S01]  /*67b0*/  PRMT R53, R46, 0x8880, RZ ;  /* 0x000088802e357816 */ /* 0x000fe200000000ff */
[----:B------:R-:W-:Y:S01]  /*67c0*/  IMAD R10, R38, R10, RZ ;  /* 0x0000000a260a7224 */ /* 0x000fe200078e02ff */
[----:B------:R-:W-:Y:S01]  /*67d0*/  SHF.R.S32.HI R45, RZ, 0x18, R45 ;  /* 0x00000018ff2d7819 */ /* 0x000fe2000001142d */
[----:B------:R-:W-:Y:S01]  /*67e0*/  IMAD R9, R2, R39, R9 ;  /* 0x0000002702097224 */ /* 0x000fe200078e0209 */
[----:B------:R-:W-:Y:S01]  /*67f0*/  SHF.L.U32 R52, R46, 0x10, RZ ;  /* 0x000000102e347819 */ /* 0x000fe200000006ff */
[C---:B------:R-:W-:Y:S01]  /*6800*/  IMAD R0, R38.reuse, R20, RZ ;  /* 0x0000001426007224 */ /* 0x040fe200078e02ff */
[C---:B------:R-:W-:Y:S01]  /*6810*/  PRMT R50, R47.reuse, 0x8880, RZ ;  /* 0x000088802f327816 */ /* 0x040fe200000000ff */
[C---:B------:R-:W-:Y:S01]  /*6820*/  IMAD R11, R38.reuse, R11, RZ ;  /* 0x0000000b260b7224 */ /* 0x040fe200078e02ff */
[----:B------:R-:W-:Y:S01]  /*6830*/  SHF.R.S32.HI R46, RZ, 0x18, R46 ;  /* 0x00000018ff2e7819 */ /* 0x000fe2000001142e */
[C---:B------:R-:W-:Y:S01]  /*6840*/  IMAD R2, R38.reuse, R21, RZ ;  /* 0x0000001526027224 */ /* 0x040fe200078e02ff */
[----:B------:R-:W-:Y:S01]  /*6850*/  SHF.L.U32 R49, R47, 0x10, RZ ;  /* 0x000000102f317819 */ /* 0x000fe200000006ff */
[C---:B------:R-:W-:Y:S01]  /*6860*/  IMAD R20, R38.reuse, R24, RZ ;  /* 0x0000001826147224 */ /* 0x040fe200078e02ff */
[----:B------:R-:W-:Y:S01]  /*6870*/  SHF.R.S32.HI R47, RZ, 0x18, R47 ;  /* 0x00000018ff2f7819 */ /* 0x000fe2000001142f */
[----:B------:R-:W-:Y:S01]  /*6880*/  IMAD R21, R38, R25, RZ ;  /* 0x0000001926157224 */ /* 0x000fe200078e02ff */
[----:B------:R-:W-:Y:S01]  /*6890*/  SHF.L.U32 R57, R44, 0x8, RZ ;  /* 0x000000082c397819 */ /* 0x000fe200000006ff */
[----:B------:R-:W-:Y:S01]  /*68a0*/  IMAD R24, R38, R28, RZ ;  /* 0x0000001c26187224 */ /* 0x000fe200078e02ff */
[----:B------:R-:W-:Y:S01]  /*68b0*/  SHF.R.S32.HI R44, RZ, 0x18, R44 ;  /* 0x00000018ff2c7819 */ /* 0x000fe2000001142c */
[----:B------:R-:W-:Y:S01]  /*68c0*/  IMAD R10, R3, R39, R10 ;  /* 0x00000027030a7224 */ /* 0x000fe200078e020a */
[----:B------:R-:W-:Y:S01]  /*68d0*/  IADD3 R36, PT, PT, R36, 0x1, RZ ;  /* 0x0000000124247810 */ /* 0x000fe20007ffe0ff */
[C---:B------:R-:W-:Y:S02]  /*68e0*/  IMAD R12, R38.reuse, R12, RZ ;  /* 0x0000000c260c7224 */ /* 0x040fe400078e02ff */
[C---:B------:R-:W-:Y:S02]  /*68f0*/  IMAD R25, R38.reuse, R29, RZ ;  /* 0x0000001d26197224 */ /* 0x040fe400078e02ff */
[C---:B------:R-:W-:Y:S01]  /*6900*/  IMAD R28, R38.reuse, R32, RZ ;  /* 0x00000020261c7224 */ /* 0x040fe200078e02ff */
[----:B------:R-:W-:Y:S01]  /*6910*/  SHF.R.S32.HI R32, RZ, 0x18, R64 ;  /* 0x00000018ff207819 */ /* 0x000fe20000011440 */
[C---:B------:R-:W-:Y:S01]  /*6920*/  IMAD R29, R38.reuse, R33, RZ ;  /* 0x00000021261d7224 */ /* 0x040fe200078e02ff */
[----:B------:R-:W-:Y:S01]  /*6930*/  I2IP.S8.S32.SAT R33, R7, R6, RZ ;  /* 0x0000000607217239 */ /* 0x000fe200000014ff */
[----:B------:R-:W-:Y:S01]  /*6940*/  IMAD R11, R41, R39, R11 ;  /* 0x00000027290b7224 */ /* 0x000fe200078e020b */
[----:B------:R-:W-:Y:S01]  /*6950*/  MOV R7, R62 ;  /* 0x0000003e00077202 */ /* 0x000fe20000000f00 */
[C---:B------:R-:W-:Y:S01]  /*6960*/  IMAD R13, R38.reuse, R13, RZ ;  /* 0x0000000d260d7224 */ /* 0x040fe200078e02ff */
[----:B------:R-:W-:Y:S01]  /*6970*/  SHF.R.S32.HI R6, RZ, 0x18, R63 ;  /* 0x00000018ff067819 */ /* 0x000fe2000001143f */
[----:B------:R-:W-:Y:S01]  /*6980*/  IMAD R14, R38, R14, RZ ;  /* 0x0000000e260e7224 */ /* 0x000fe200078e02ff */
[----:B------:R-:W-:Y:S01]  /*6990*/  I2IP.S8.S32.SAT R41, R11, R10, RZ ;  /* 0x0000000a0b297239 */ /* 0x000fe200000014ff */
[----:B------:R-:W-:Y:S01]  /*69a0*/  IMAD R12, R40, R39, R12 ;  /* 0x00000027280c7224 */ /* 0x000fe200078e020c */
[----:B------:R-:W-:Y:S01]  /*69b0*/  I2IP.S8.S32.SAT R40, R5, R4, R33 ;  /* 0x0000000405287239 */ /* 0x000fe20000001421 */
[----:B------:R-:W-:Y:S01]  /*69c0*/  IMAD R15, R38, R15, RZ ;  /* 0x0000000f260f7224 */ /* 0x000fe200078e02ff */
[----:B------:R-:W-:Y:S01]  /*69d0*/  I2IP.S8.S32.SAT R41, R9, R8, R41 ;  /* 0x0000000809297239 */ /* 0x000fe20000001429 */
[-C--:B------:R-:W-:Y:S01]  /*69e0*/  IMAD R13, R32, R39.reuse, R13 ;  /* 0x00000027200d7224 */ /* 0x080fe200078e020d */
[----:B------:R-:W-:Y:S01]  /*69f0*/  SHF.R.S32.HI R10, RZ, 0x18, R61 ;  /* 0x00000018ff0a7819 */ /* 0x000fe2000001143d */
[----:B------:R-:W-:Y:S01]  /*6a00*/  IMAD R16, R38, R16, RZ ;  /* 0x0000001026107224 */ /* 0x000fe200078e02ff */
[----:B------:R-:W-:Y:S01]  /*6a10*/  SHF.R.S32.HI R5, RZ, 0x18, R58 ;  /* 0x00000018ff057819 */ /* 0x000fe2000001143a */
[----:B------:R-:W-:Y:S01]  /*6a20*/  IMAD R14, R6, R39, R14 ;  /* 0x00000027060e7224 */ /* 0x000fe200078e020e */
[----:B------:R-:W-:Y:S01]  /*6a30*/  SHF.R.S32.HI R11, RZ, 0x18, R60 ;  /* 0x00000018ff0b7819 */ /* 0x000fe2000001143c */
[----:B------:R-:W-:Y:S01]  /*6a40*/  IMAD R17, R38, R17, RZ ;  /* 0x0000001126117224 */ /* 0x000fe200078e02ff */
[----:B------:R-:W-:Y:S01]  /*6a50*/  SHF.R.S32.HI R6, RZ, 0x18, R57 ;  /* 0x00000018ff067819 */ /* 0x000fe20000011439 */
[-C--:B------:R-:W-:Y:S02]  /*6a60*/  IMAD R15, R42, R39.reuse, R15 ;  /* 0x000000272a0f7224 */ /* 0x080fe400078e020f */
[C---:B------:R-:W-:Y:S02]  /*6a70*/  IMAD R18, R38.reuse, R18, RZ ;  /* 0x0000001226127224 */ /* 0x040fe400078e02ff */
[----:B------:R-:W-:Y:S01]  /*6a80*/  IMAD R16, R7, R39, R16 ;  /* 0x0000002707107224 */ /* 0x000fe200078e0210 */
[----:B------:R-:W-:Y:S01]  /*6a90*/  I2IP.S8.S32.SAT R14, R15, R14, RZ ;  /* 0x0000000e0f0e7239 */ /* 0x000fe200000014ff */
[----:B------:R-:W-:Y:S01]  /*6aa0*/  IMAD R19, R38, R19, RZ ;  /* 0x0000001326137224 */ /* 0x000fe200078e02ff */
[----:B------:R-:W-:Y:S01]  /*6ab0*/  SHF.R.S32.HI R7, RZ, 0x18, R48 ;  /* 0x00000018ff077819 */ /* 0x000fe20000011430 */
[-C--:B------:R-:W-:Y:S01]  /*6ac0*/  IMAD R17, R10, R39.reuse, R17 ;  /* 0x000000270a117224 */ /* 0x080fe200078e0211 */
[----:B------:R-:W-:Y:S01]  /*6ad0*/  I2IP.S8.S32.SAT R42, R13, R12, R14 ;  /* 0x0000000c0d2a7239 */ /* 0x000fe2000000140e */
[-C--:B------:R-:W-:Y:S02]  /*6ae0*/  IMAD R18, R11, R39.reuse, R18 ;  /* 0x000000270b127224 */ /* 0x080fe400078e0212 */
[----:B------:R-:W-:Y:S02]  /*6af0*/  IMAD.MOV.U32 R4, RZ, RZ, R59 ;  /* 0x000000ffff047224 */ /* 0x000fe400078e003b */
[-C--:B------:R-:W-:Y:S02]  /*6b00*/  IMAD R19, R43, R39.reuse, R19 ;  /* 0x000000272b137224 */ /* 0x080fe400078e0213 */
[----:B------:R-:W-:Y:S02]  /*6b10*/  IMAD R3, R38, R22, RZ ;  /* 0x0000001626037224 */ /* 0x000fe400078e02ff */
[----:B------:R-:W-:Y:S01]  /*6b20*/  IMAD R0, R4, R39, R0 ;  /* 0x0000002704007224 */ /* 0x000fe200078e0200 */
[----:B------:R-:W-:Y:S01]  /*6b30*/  I2IP.S8.S32.SAT R18, R19, R18, RZ ;  /* 0x0000001213127239 */ /* 0x000fe200000014ff */
[----:B------:R-:W-:Y:S01]  /*6b40*/  IMAD R23, R38, R23, RZ ;  /* 0x0000001726177224 */ /* 0x000fe200078e02ff */
[----:B------:R-:W-:Y:S01]  /*6b50*/  MOV R4, R56 ;  /* 0x0000003800047202 */ /* 0x000fe20000000f00 */
[-C--:B------:R-:W-:Y:S01]  /*6b60*/  IMAD R2, R5, R39.reuse, R2 ;  /* 0x0000002705027224 */ /* 0x080fe200078e0202 */
[----:B------:R-:W-:Y:S01]  /*6b70*/  I2IP.S8.S32.SAT R43, R17, R16, R18 ;  /* 0x00000010112b7239 */ /* 0x000fe20000001412 */
[-C--:B------:R-:W-:Y:S01]  /*6b80*/  IMAD R3, R6, R39.reuse, R3 ;  /* 0x0000002706037224 */ /* 0x080fe200078e0203 */
[----:B------:R-:W-:Y:S01]  /*6b90*/  SHF.R.S32.HI R5, RZ, 0x18, R55 ;  /* 0x00000018ff057819 */ /* 0x000fe20000011437 */
[-C--:B------:R-:W-:Y:S01]  /*6ba0*/  IMAD R23, R44, R39.reuse, R23 ;  /* 0x000000272c177224 */ /* 0x080fe200078e0217 */
[----:B------:R-:W-:Y:S01]  /*6bb0*/  SHF.R.S32.HI R6, RZ, 0x18, R54 ;  /* 0x00000018ff067819 */ /* 0x000fe20000011436 */
[----:B------:R-:W-:Y:S01]  /*6bc0*/  IMAD R22, R38, R26, RZ ;  /* 0x0000001a26167224 */ /* 0x000fe200078e02ff */
[----:B------:R1:W-:Y:S01]  /*6bd0*/  STS.128 [R79+UR57+0x1200], R40 ;  /* 0x001200284f007988 */ /* 0x0003e20008000c39 */
[----:B------:R-:W-:Y:S01]  /*6be0*/  IMAD R20, R4, R39, R20 ;  /* 0x0000002704147224 */ /* 0x000fe200078e0214 */
[----:B------:R-:W-:Y:S01]  /*6bf0*/  I2IP.S8.S32.SAT R3, R23, R3, RZ ;  /* 0x0000000317037239 */ /* 0x000fe200000014ff */
[----:B------:R-:W-:Y:S01]  /*6c00*/  IMAD R27, R38, R27, RZ ;  /* 0x0000001b261b7224 */ /* 0x000fe200078e02ff */
[----:B------:R-:W-:Y:S01]  /*6c10*/  MOV R4, R53 ;  /* 0x0000003500047202 */ /* 0x000fe20000000f00 */
[-C--:B------:R-:W-:Y:S01]  /*6c20*/  IMAD R21, R5, R39.reuse, R21 ;  /* 0x0000002705157224 */ /* 0x080fe200078e0215 */
[----:B------:R-:W-:Y:S01]  /*6c30*/  SHF.R.S32.HI R5, RZ, 0x18, R52 ;  /* 0x00000018ff057819 */ /* 0x000fe20000011434 */
[-C--:B------:R-:W-:Y:S01]  /*6c40*/  IMAD R22, R6, R39.reuse, R22 ;  /* 0x0000002706167224 */ /* 0x080fe200078e0216 */
[----:B------:R-:W-:Y:S01]  /*6c50*/  SHF.R.S32.HI R6, RZ, 0x18, R49 ;  /* 0x00000018ff067819 */ /* 0x000fe20000011431 */
[-C--:B------:R-:W-:Y:S02]  /*6c60*/  IMAD R27, R45, R39.reuse, R27 ;  /* 0x000000272d1b7224 */ /* 0x080fe400078e021b */
[-C--:B------:R-:W-:Y:S01]  /*6c70*/  IMAD R24, R4, R39.reuse, R24 ;  /* 0x0000002704187224 */ /* 0x080fe200078e0218 */
[----:B------:R-:W-:Y:S01]  /*6c80*/  SHF.R.S32.HI R4, RZ, 0x18, R51 ;  /* 0x00000018ff047819 */ /* 0x000fe20000011433 */
[C---:B------:R-:W-:Y:S02]  /*6c90*/  IMAD R26, R38.reuse, R30, RZ ;  /* 0x0000001e261a7224 */ /* 0x040fe400078e02ff */
[----:B------:R-:W-:Y:S01]  /*6ca0*/  IMAD R25, R5, R39, R25 ;  /* 0x0000002705197224 */ /* 0x000fe200078e0219 */
[----:B------:R-:W-:Y:S01]  /*6cb0*/  MOV R5, R50 ;  /* 0x0000003200057202 */ /* 0x000fe20000000f00 */
[----:B------:R-:W-:Y:S02]  /*6cc0*/  IMAD R31, R38, R31, RZ ;  /* 0x0000001f261f7224 */ /* 0x000fe400078e02ff */
[-C--:B------:R-:W-:Y:S01]  /*6cd0*/  IMAD R26, R4, R39.reuse, R26 ;  /* 0x00000027041a7224 */ /* 0x080fe200078e021a */
[----:B------:R-:W-:Y:S01]  /*6ce0*/  I2IP.S8.S32.SAT R4, R2, R0, R3 ;  /* 0x0000000002047239 */ /* 0x000fe20000001403 */
[-C--:B------:R-:W-:Y:S02]  /*6cf0*/  IMAD R31, R46, R39.reuse, R31 ;  /* 0x000000272e1f7224 */ /* 0x080fe400078e021f */
[-C--:B------:R-:W-:Y:S01]  /*6d00*/  IMAD R28, R5, R39.reuse, R28 ;  /* 0x00000027051c7224 */ /* 0x080fe200078e021c */
[----:B------:R-:W-:Y:S01]  /*6d10*/  I2IP.S8.S32.SAT R5, R27, R22, RZ ;  /* 0x000000161b057239 */ /* 0x000fe200000014ff */
[----:B------:R-:W-:Y:S02]  /*6d20*/  IMAD R30, R38, R34, RZ ;  /* 0x00000022261e7224 */ /* 0x000fe400078e02ff */
[----:B------:R-:W-:Y:S01]  /*6d30*/  IMAD R29, R6, R39, R29 ;  /* 0x00000027061d7224 */ /* 0x000fe200078e021d */
[----:B------:R-:W-:Y:S01]  /*6d40*/  I2IP.S8.S32.SAT R6, R31, R26, RZ ;  /* 0x0000001a1f067239 */ /* 0x000fe200000014ff */
[----:B------:R-:W-:Y:S01]  /*6d50*/  IMAD R35, R38, R35, RZ ;  /* 0x0000002326237224 */ /* 0x000fe200078e02ff */
[----:B------:R-:W-:Y:S01]  /*6d60*/  I2IP.S8.S32.SAT R5, R21, R20, R5 ;  /* 0x0000001415057239 */ /* 0x000fe20000001405 */
[-C--:B------:R-:W-:Y:S01]  /*6d70*/  IMAD R30, R7, R39.reuse, R30 ;  /* 0x00000027071e7224 */ /* 0x080fe200078e021e */
[----:B------:R-:W-:Y:S01]  /*6d80*/  I2IP.S8.S32.SAT R6, R25, R24, R6 ;  /* 0x0000001819067239 */ /* 0x000fe20000001406 */
[----:B------:R-:W-:Y:S05]  /*6d90*/  IMAD R35, R47, R39, R35 ;  /* 0x000000272f237224 */ /* 0x000fea00078e0223 */
[----:B------:R-:W-:Y:S04]  /*6da0*/  I2IP.S8.S32.SAT R7, R35, R30, RZ ;  /* 0x0000001e23077239 */ /* 0x000fe800000014ff */
[----:B------:R-:W-:Y:S05]  /*6db0*/  I2IP.S8.S32.SAT R7, R29, R28, R7 ;  /* 0x0000001c1d077239 */ /* 0x000fea0000001407 */
[----:B------:R1:W-:Y:S01]  /*6dc0*/  STS.128 [R78+0x1010], R4 ;  /* 0x001010044e007388 */ /* 0x0003e20000000c00 */
[----:B------:R-:W-:Y:S01]  /*6dd0*/  @!PT LDS RZ, [RZ] ;  /* 0x00000000fffff984 */ /* 0x000fe20000000800 */
[----:B------:R-:W-:Y:S01]  /*6de0*/  @!PT LDS RZ, [RZ] ;  /* 0x00000000fffff984 */ /* 0x000fe20000000800 */
[----:B------:R-:W-:Y:S01]  /*6df0*/  @!PT LDS RZ, [RZ] ;  /* 0x00000000fffff984 */ /* 0x000fe20000000800 */
[----:B------:R-:W-:Y:S01]  /*6e00*/  @!PT LDS RZ, [RZ] ;  /* 0x00000000fffff984 */ /* 0x000fe20000000800 */
[----:B------:R3:W-:Y:S07]  /*6e10*/  MEMBAR.ALL.CTA ;  /* 0x0000000000007992 */ /* 0x0007ee0000008000 */
[----:B---3--:R-:W3:Y:S02]  /*6e20*/  FENCE.VIEW.ASYNC.S ;  /* 0x00000000000073c6 */ /* 0x008ee40000000000 */
[----:B---3--:R-:W-:Y:S06]  /*6e30*/  BAR.SYNC.DEFER_BLOCKING 0x1, 0x80 ;  /* 0x0042000000007b1d */ /* 0x008fec0000010000 */
[----:B------:R-:W-:Y:S05]  /*6e40*/  @P0 BRA `(.L_x_110) ;  /* 0x0000000000300947 */ /* 0x000fea0003800000 */
[----:B------:R-:W-:Y:S02]  /*6e50*/  UIADD3 UR10, UPT, UPT, UR57, 0x1200, URZ ;  /* 0x00001200390a7890 */ /* 0x000fe4000fffe0ff */
[----:B------:R-:W-:Y:S02]  /*6e60*/  UIADD3 UR8, UP0, UPT, UR62, 0x680, URZ ;  /* 0x000006803e087890 */ /* 0x000fe4000ff1e0ff */
[----:B------:R-:W-:Y:S02]  /*6e70*/  USHF.L.U32 UR5, UR51, 0x6, URZ ;  /* 0x0000000633057899 */ /* 0x000fe400080006ff */
[----:B------:R-:W-:Y:S01]  /*6e80*/  MOV R86, UR10 ;  /* 0x0000000a00567c02 */ /* 0x000fe20008000f00 */
[----:B------:R-:W-:Y:S02]  /*6e90*/  USHF.L.U32 UR6, UR50, 0x6, URZ ;  /* 0x0000000632067899 */ /* 0x000fe400080006ff */
[----:B------:R-:W-:Y:S01]  /*6ea0*/  UIADD3.X UR9, UPT, UPT, URZ, UR63, URZ, UP0, !UPT ;  /* 0x0000003fff097290 */ /* 0x000fe200087fe4ff */
[----:B------:R-:W-:Y:S01]  /*6eb0*/  R2UR UR4, R86 ;  /* 0x00000000560472ca */ /* 0x000fe200000e0000 */
[----:B------:R-:W-:Y:S11]  /*6ec0*/  UMOV UR7, UR36 ;  /* 0x0000002400077c82 */ /* 0x000ff60008000000 */
[----:B------:R-:W-:Y:S01]  /*6ed0*/  @!UPT UIADD3 URZ, UPT, UPT, URZ, URZ, URZ ;  /* 0x000000fffffff290 */ /* 0x000fe2000fffe0ff */
[----:B------:R3:W-:Y:S01]  /*6ee0*/  UTMASTG.3D [UR4], [UR8] ;  /* 0x00000004080073b5 */ /* 0x0007e20008010000 */
[----:B------:R0:W-:Y:S01]  /*6ef0*/  UTMACMDFLUSH ;  /* 0x00000000000079b7 */ /* 0x0001e20000000000 */
[----:B---3--:R-:W-:Y:S04]  /*6f00*/  DEPBAR.LE SB0, 0x0 ;  /* 0x000080000000791a */ /* 0x008fe80000000000 */
.L_x_110:
[----:B------:R-:W-:Y:S05]  /*6f10*/  BSYNC.RECONVERGENT B0 ;  /* 0x0000000000007941 */ /* 0x000fea0003800200 */
.L_x_109:
[----:B------:R-:W-:Y:S01]  /*6f20*/  BAR.SYNC.DEFER_BLOCKING 0x1, 0x80 ;  /* 0x0042000000007b1d */ /* 0x000fe20000010000 */
[----:B------:R-:W-:Y:S01]  /*6f30*/  ISETP.NE.AND P0, PT, R82, 0x2, PT ;  /* 0x000000025200780c */ /* 0x000fe20003f05270 */
[----:B------:R-:W-:Y:S01]  /*6f40*/  UISETP.NE.AND UP0, UPT, UR61, URZ, UPT ;  /* 0x000000ff3d00728c */ /* 0x000fe2000bf05270 */
[----:B------:R-:W-:Y:S01]  /*6f50*/  ISETP.NE.AND P1, PT, R36, 0x4, PT ;  /* 0x000000042400780c */ /* 0x000fe20003f25270 */
[----:B------:R-:W-:Y:S01]  /*6f60*/  UIADD3 UR51, UPT, UPT, UR42, UR48, URZ ;  /* 0x000000302a337290 */ /* 0x000fe2000fffe0ff */
[----:B------:R-:W-:Y:S01]  /*6f70*/  SEL R2, RZ, 0x1, P0 ;  /* 0x00000001ff027807 */ /* 0x000fe20000000000 */
[----:B------:R-:W-:Y:S01]  /*6f80*/  UIADD3 UR50, UPT, UPT, UR43, UR49, URZ ;  /* 0x000000312b327290 */ /* 0x000fe2000fffe0ff */
[----:B------:R-:W-:Y:S02]  /*6f90*/  SEL R0, RZ, 0x1, P1 ;  /* 0x00000001ff007807 */ /* 0x000fe40000800000 */
[----:B------:R-:W-:Y:S02]  /*6fa0*/  LOP3.LUT R84, R84, R2, RZ, 0x3c, !PT ;  /* 0x0000000254547212 */ /* 0x000fe400078e3cff */
[----:B------:R-:W-:Y:S02]  /*6fb0*/  LOP3.LUT R85, R85, R0, RZ, 0x3c, !PT ;  /* 0x0000000055557212 */ /* 0x000fe400078e3cff */
[----:B------:R-:W-:Y:S02]  /*6fc0*/  SEL R82, R82, RZ, P0 ;  /* 0x000000ff52527207 */ /* 0x000fe40000000000 */
[----:B------:R-:W-:Y:S01]  /*6fd0*/  SEL R36, R36, RZ, P1 ;  /* 0x000000ff24247207 */ /* 0x000fe20000800000 */
[----:B------:R-:W-:Y:S01]  /*6fe0*/  UMOV UR36, UR60 ;  /* 0x0000003c00247c82 */ /* 0x000fe20008000000 */
[----:B------:R-:W-:Y:S05]  /*6ff0*/  BRA.U UP0, `(.L_x_111) ;  /* 0xffffffe5003c7547 */ /* 0x000fea000b83ffff */
[----:B------:R-:W-:Y:S05]  /*7000*/  EXIT ;  /* 0x000000000000794d */ /* 0x000fea0003800000 */
.L_x_25:
[----:B--2---:R2:W3:Y:S02]  /*7010*/  SYNCS.PHASECHK.TRANS64.TRYWAIT P0, [R0+URZ+0x160], R2 ;  /* 0x00016002000075a7 */ /* 0x0044e400080011ff */
[----:B---3--:R-:W-:Y:S05]  /*7020*/  @!P0 NANOSLEEP.SYNCS 0x989680 ;  /* 0x009896800000895d */ /* 0x008fea0003900000 */
[----:B------:R-:W3:Y:S02]  /*7030*/  @!P0 SYNCS.PHASECHK.TRANS64 P0, [R0+URZ+0x160], R2 ;  /* 0x00016002000085a7 */ /* 0x000ee400080010ff */
[----:B---3--:R-:W-:Y:S05]  /*7040*/  @!P0 BRA `(.L_x_25) ;  /* 0xfffffffc00f08947 */ /* 0x008fea000383ffff */
[----:B------:R-:W-:Y:S05]  /*7050*/  BRA `(.L_x_112) ;  /* 0xffffffac00007947 */ /* 0x000fea000383ffff */
.L_x_28:
[----:B-1----:R-:W-:-:S07]  /*7060*/  MOV R0, UR33 ;  /* 0x0000002100007c02 */ /* 0x002fce0008000f00 */
.L_x_113:
[----:B-1----:R1:W2:Y:S02]  /*7070*/  SYNCS.PHASECHK.TRANS64.TRYWAIT P0, [R0+URZ+0x68], R3 ;  /* 0x00006803000075a7 */ /* 0x0022a400080011ff */
[----:B--2---:R-:W-:Y:S05]  /*7080*/  @!P0 NANOSLEEP.SYNCS 0x989680 ;  /* 0x009896800000895d */ /* 0x004fea0003900000 */
[----:B------:R-:W2:Y:S02]  /*7090*/  @!P0 SYNCS.PHASECHK.TRANS64 P0, [R0+URZ+0x68], R3 ;  /* 0x00006803000085a7 */ /* 0x000ea400080010ff */
[----:B--2---:R-:W-:Y:S05]  /*70a0*/  @!P0 BRA `(.L_x_113) ;  /* 0xfffffffc00f08947 */ /* 0x004fea000383ffff */
[----:B------:R-:W-:Y:S05]  /*70b0*/  BRA `(.L_x_27) ;  /* 0xffffffac004c7947 */ /* 0x000fea000383ffff */
.L_x_35:
[----:B-1----:R-:W-:-:S07]  /*70c0*/  MOV R0, UR17 ;  /* 0x0000001100007c02 */ /* 0x002fce0008000f00 */
.L_x_114:
[----:B-1----:R1:W2:Y:S02]  /*70d0*/  SYNCS.PHASECHK.TRANS64.TRYWAIT P0, [R0+URZ+0x68], R3 ;  /* 0x00006803000075a7 */ /* 0x0022a400080011ff */
[----:B--2---:R-:W-:Y:S05]  /*70e0*/  @!P0 NANOSLEEP.SYNCS 0x989680 ;  /* 0x009896800000895d */ /* 0x004fea0003900000 */
[----:B------:R-:W2:Y:S02]  /*70f0*/  @!P0 SYNCS.PHASECHK.TRANS64 P0, [R0+URZ+0x68], R3 ;  /* 0x00006803000085a7 */ /* 0x000ea400080010ff */
[----:B--2---:R-:W-:Y:S05]  /*7100*/  @!P0 BRA `(.L_x_114) ;  /* 0xfffffffc00f08947 */ /* 0x004fea000383ffff */
[----:B------:R-:W-:Y:S05]  /*7110*/  BRA `(.L_x_34) ;  /* 0xffffffb000107947 */ /* 0x000fea000383ffff */
.L_x_40:
[----:B-1----:R1:W2:Y:S02]  /*7120*/  SYNCS.PHASECHK.TRANS64.TRYWAIT P0, [R3+URZ+0xf0], R0 ;  /* 0x0000f000030075a7 */ /* 0x0022a400080011ff */
[----:B--2---:R-:W-:Y:S05]  /*7130*/  @!P0 NANOSLEEP.SYNCS 0x989680 ;  /* 0x009896800000895d */ /* 0x004fea0003900000 */
[----:B------:R-:W2:Y:S02]  /*7140*/  @!P0 SYNCS.PHASECHK.TRANS64 P0, [R3+URZ+0xf0], R0 ;  /* 0x0000f000030085a7 */ /* 0x000ea400080010ff */
[----:B--2---:R-:W-:Y:S05]  /*7150*/  @!P0 BRA `(.L_x_40) ;  /* 0xfffffffc00f08947 */ /* 0x004fea000383ffff */
[----:B------:R-:W-:Y:S05]  /*7160*/  BRA `(.L_x_115) ;  /* 0xffffffb000bc7947 */ /* 0x000fea000383ffff */
.L_x_44:
[----:B------:R-:W-:-:S07]  /*7170*/  MOV R0, UR4 ;  /* 0x0000000400007c02 */ /* 0x000fce0008000f00 */
.L_x_116:
[----:B-1----:R1:W2:Y:S02]  /*7180*/  SYNCS.PHASECHK.TRANS64.TRYWAIT P0, [R0+URZ], R2 ;  /* 0x00000002000075a7 */ /* 0x0022a400080011ff */
[----:B--2---:R-:W-:Y:S05]  /*7190*/  @!P0 NANOSLEEP.SYNCS 0x989680 ;  /* 0x009896800000895d */ /* 0x004fea0003900000 */
[----:B------:R-:W2:Y:S02]  /*71a0*/  @!P0 SYNCS.PHASECHK.TRANS64 P0, [R0+URZ], R2 ;  /* 0x00000002000085a7 */ /* 0x000ea400080010ff */
[----:B--2---:R-:W-:Y:S05]  /*71b0*/  @!P0 BRA `(.L_x_116) ;  /* 0xfffffffc00f08947 */ /* 0x004fea000383ffff */
[----:B------:R-:W-:Y:S05]  /*71c0*/  BRA `(.L_x_117) ;  /* 0xffffffb800407947 */ /* 0x000fea000383ffff */
.L_x_45:
[----:B------:R-:W-:-:S07]  /*71d0*/  MOV R0, UR4 ;  /* 0x0000000400007c02 */ /* 0x000fce0008000f00 */
.L_x_118:
[----:B-1----:R1:W2:Y:S02]  /*71e0*/  SYNCS.PHASECHK.TRANS64.TRYWAIT P0, [R0+URZ], R3 ;  /* 0x00000003000075a7 */ /* 0x0022a400080011ff */
[----:B--2---:R-:W-:Y:S05]  /*71f0*/  @!P0 NANOSLEEP.SYNCS 0x989680 ;  /* 0x009896800000895d */ /* 0x004fea0003900000 */
[----:B------:R-:W2:Y:S02]  /*7200*/  @!P0 SYNCS.PHASECHK.TRANS64 P0, [R0+URZ], R3 ;  /* 0x00000003000085a7 */ /* 0x000ea400080010ff */
[----:B--2---:R-:W-:Y:S05]  /*7210*/  @!P0 BRA `(.L_x_118) ;  /* 0xfffffffc00f08947 */ /* 0x004fea000383ffff */
[----:B------:R-:W-:Y:S05]  /*7220*/  BRA `(.L_x_119) ;  /* 0xffffffb8004c7947 */ /* 0x000fea000383ffff */
.L_x_46:
[----:B------:R-:W-:-:S07]  /*7230*/  MOV R0, UR4 ;  /* 0x0000000400007c02 */ /* 0x000fce0008000f00 */
.L_x_120:
[----:B-1----:R1:W2:Y:S02]  /*7240*/  SYNCS.PHASECHK.TRANS64.TRYWAIT P0, [R0+URZ], R3 ;  /* 0x00000003000075a7 */ /* 0x0022a400080011ff */
[----:B--2---:R-:W-:Y:S05]  /*7250*/  @!P0 NANOSLEEP.SYNCS 0x989680 ;  /* 0x009896800000895d */ /* 0x004fea0003900000 */
[----:B------:R-:W2:Y:S02]  /*7260*/  @!P0 SYNCS.PHASECHK.TRANS64 P0, [R0+URZ], R3 ;  /* 0x00000003000085a7 */ /* 0x000ea400080010ff */
[----:B--2---:R-:W-:Y:S05]  /*7270*/  @!P0 BRA `(.L_x_120) ;  /* 0xfffffffc00f08947 */ /* 0x004fea000383ffff */
[----:B------:R-:W-:Y:S05]  /*7280*/  BRA `(.L_x_121) ;  /* 0xffffffb800587947 */ /* 0x000fea000383ffff */
.L_x_47:
[----:B------:R-:W-:-:S07]  /*7290*/  MOV R0, UR4 ;  /* 0x0000000400007c02 */ /* 0x000fce0008000f00 */
.L_x_122:
[----:B-1----:R1:W2:Y:S02]  /*72a0*/  SYNCS.PHASECHK.TRANS64.TRYWAIT P0, [R0+URZ], R3 ;  /* 0x00000003000075a7 */ /* 0x0022a400080011ff */
[----:B--2---:R-:W-:Y:S05]  /*72b0*/  @!P0 NANOSLEEP.SYNCS 0x989680 ;  /* 0x009896800000895d */ /* 0x004fea0003900000 */
[----:B------:R-:W2:Y:S02]  /*72c0*/  @!P0 SYNCS.PHASECHK.TRANS64 P0, [R0+URZ], R3 ;  /* 0x00000003000085a7 */ /* 0x000ea400080010ff */
[----:B--2---:R-:W-:Y:S05]  /*72d0*/  @!P0 BRA `(.L_x_122) ;  /* 0xfffffffc00f08947 */ /* 0x004fea000383ffff */
[----:B------:R-:W-:Y:S05]  /*72e0*/  BRA `(.L_x_123) ;  /* 0xffffffb800647947 */ /* 0x000fea000383ffff */
.L_x_48:
[----:B------:R-:W-:-:S07]  /*72f0*/  MOV R0, UR4 ;  /* 0x0000000400007c02 */ /* 0x000fce0008000f00 */
.L_x_124:
[----:B-1----:R1:W2:Y:S02]  /*7300*/  SYNCS.PHASECHK.TRANS64.TRYWAIT P0, [R0+URZ], R3 ;  /* 0x00000003000075a7 */ /* 0x0022a400080011ff */
[----:B--2---:R-:W-:Y:S05]  /*7310*/  @!P0 NANOSLEEP.SYNCS 0x989680 ;  /* 0x009896800000895d */ /* 0x004fea0003900000 */
[----:B------:R-:W2:Y:S02]  /*7320*/  @!P0 SYNCS.PHASECHK.TRANS64 P0, [R0+URZ], R3 ;  /* 0x00000003000085a7 */ /* 0x000ea400080010ff */
[----:B--2---:R-:W-:Y:S05]  /*7330*/  @!P0 BRA `(.L_x_124) ;  /* 0xfffffffc00f08947 */ /* 0x004fea000383ffff */
[----:B------:R-:W-:Y:S05]  /*7340*/  BRA `(.L_x_125) ;  /* 0xffffffb800707947 */ /* 0x000fea000383ffff */
.L_x_49:
[----:B------:R-:W-:-:S07]  /*7350*/  MOV R0, UR4 ;  /* 0x0000000400007c02 */ /* 0x000fce0008000f00 */
.L_x_126:
[----:B-1----:R1:W2:Y:S02]  /*7360*/  SYNCS.PHASECHK.TRANS64.TRYWAIT P0, [R0+URZ], R3 ;  /* 0x00000003000075a7 */ /* 0x0022a400080011ff */
[----:B--2---:R-:W-:Y:S05]  /*7370*/  @!P0 NANOSLEEP.SYNCS 0x989680 ;  /* 0x009896800000895d */ /* 0x004fea0003900000 */
[----:B------:R-:W2:Y:S02]  /*7380*/  @!P0 SYNCS.PHASECHK.TRANS64 P0, [R0+URZ], R3 ;  /* 0x00000003000085a7 */ /* 0x000ea400080010ff */
[----:B--2---:R-:W-:Y:S05]  /*7390*/  @!P0 BRA `(.L_x_126) ;  /* 0xfffffffc00f08947 */ /* 0x004fea000383ffff */
[----:B------:R-:W-:Y:S05]  /*73a0*/  BRA `(.L_x_127) ;  /* 0xffffffb8007c7947 */ /* 0x000fea000383ffff */
.L_x_50:
[----:B------:R-:W-:-:S07]  /*73b0*/  MOV R0, UR4 ;  /* 0x0000000400007c02 */ /* 0x000fce0008000f00 */
.L_x_128:
[----:B-1----:R1:W2:Y:S02]  /*73c0*/  SYNCS.PHASECHK.TRANS64.TRYWAIT P0, [R0+URZ], R3 ;  /* 0x00000003000075a7 */ /* 0x0022a400080011ff */
[----:B--2---:R-:W-:Y:S05]  /*73d0*/  @!P0 NANOSLEEP.SYNCS 0x989680 ;  /* 0x009896800000895d */ /* 0x004fea0003900000 */
[----:B------:R-:W2:Y:S02]  /*73e0*/  @!P0 SYNCS.PHASECHK.TRANS64 P0, [R0+URZ], R3 ;  /* 0x00000003000085a7 */ /* 0x000ea400080010ff */
[----:B--2---:R-:W-:Y:S05]  /*73f0*/  @!P0 BRA `(.L_x_128) ;  /* 0xfffffffc00f08947 */ /* 0x004fea000383ffff */
[----:B------:R-:W-:Y:S05]  /*7400*/  BRA `(.L_x_129) ;  /* 0xffffffb800887947 */ /* 0x000fea000383ffff */
.L_x_51:
[----:B------:R-:W-:-:S07]  /*7410*/  MOV R0, UR4 ;  /* 0x0000000400007c02 */ /* 0x000fce0008000f00 */
.L_x_130:
[----:B-1----:R1:W2:Y:S02]  /*7420*/  SYNCS.PHASECHK.TRANS64.TRYWAIT P0, [R0+URZ], R3 ;  /* 0x00000003000075a7 */ /* 0x0022a400080011ff */
[----:B--2---:R-:W-:Y:S05]  /*7430*/  @!P0 NANOSLEEP.SYNCS 0x989680 ;  /* 0x009896800000895d */ /* 0x004fea0003900000 */
[----:B------:R-:W2:Y:S02]  /*7440*/  @!P0 SYNCS.PHASECHK.TRANS64 P0, [R0+URZ], R3 ;  /* 0x00000003000085a7 */ /* 0x000ea400080010ff */
[----:B--2---:R-:W-:Y:S05]  /*7450*/  @!P0 BRA `(.L_x_130) ;  /* 0xfffffffc00f08947 */ /* 0x004fea000383ffff */
[----:B------:R-:W-:Y:S05]  /*7460*/  BRA `(.L_x_131) ;  /* 0xffffffb800947947 */ /* 0x000fea000383ffff */
.L_x_52:
[----:B------:R-:W-:-:S07]  /*7470*/  MOV R0, UR4 ;  /* 0x0000000400007c02 */ /* 0x000fce0008000f00 */
.L_x_132:
[----:B-1----:R1:W2:Y:S02]  /*7480*/  SYNCS.PHASECHK.TRANS64.TRYWAIT P0, [R0+URZ], R3 ;  /* 0x00000003000075a7 */ /* 0x0022a400080011ff */
[----:B--2---:R-:W-:Y:S05]  /*7490*/  @!P0 NANOSLEEP.SYNCS 0x989680 ;  /* 0x009896800000895d */ /* 0x004fea0003900000 */
[----:B------:R-:W2:Y:S02]  /*74a0*/  @!P0 SYNCS.PHASECHK.TRANS64 P0, [R0+URZ], R3 ;  /* 0x00000003000085a7 */ /* 0x000ea400080010ff */
[----:B--2---:R-:W-:Y:S05]  /*74b0*/  @!P0 BRA `(.L_x_132) ;  /* 0xfffffffc00f08947 */ /* 0x004fea000383ffff */
[----:B------:R-:W-:Y:S05]  /*74c0*/  BRA `(.L_x_133) ;  /* 0xffffffb800a07947 */ /* 0x000fea000383ffff */
.L_x_53:
[----:B------:R-:W-:-:S07]  /*74d0*/  MOV R0, UR4 ;  /* 0x0000000400007c02 */ /* 0x000fce0008000f00 */
.L_x_134:
[----:B-1----:R1:W2:Y:S02]  /*74e0*/  SYNCS.PHASECHK.TRANS64.TRYWAIT P0, [R0+URZ], R3 ;  /* 0x00000003000075a7 */ /* 0x0022a400080011ff */
[----:B--2---:R-:W-:Y:S05]  /*74f0*/  @!P0 NANOSLEEP.SYNCS 0x989680 ;  /* 0x009896800000895d */ /* 0x004fea0003900000 */
[----:B------:R-:W2:Y:S02]  /*7500*/  @!P0 SYNCS.PHASECHK.TRANS64 P0, [R0+URZ], R3 ;  /* 0x00000003000085a7 */ /* 0x000ea400080010ff */
[----:B--2---:R-:W-:Y:S05]  /*7510*/  @!P0 BRA `(.L_x_134) ;  /* 0xfffffffc00f08947 */ /* 0x004fea000383ffff */
[----:B------:R-:W-:Y:S05]  /*7520*/  BRA `(.L_x_135) ;  /* 0xffffffb800ac7947 */ /* 0x000fea000383ffff */
.L_x_54:
[----:B------:R-:W-:-:S07]  /*7530*/  MOV R0, UR4 ;  /* 0x0000000400007c02 */ /* 0x000fce0008000f00 */
.L_x_136:
[----:B-1----:R1:W2:Y:S02]  /*7540*/  SYNCS.PHASECHK.TRANS64.TRYWAIT P0, [R0+URZ], R3 ;  /* 0x00000003000075a7 */ /* 0x0022a400080011ff */
[----:B--2---:R-:W-:Y:S05]  /*7550*/  @!P0 NANOSLEEP.SYNCS 0x989680 ;  /* 0x009896800000895d */ /* 0x004fea0003900000 */
[----:B------:R-:W2:Y:S02]  /*7560*/  @!P0 SYNCS.PHASECHK.TRANS64 P0, [R0+URZ], R3 ;  /* 0x00000003000085a7 */ /* 0x000ea400080010ff */
[----:B--2---:R-:W-:Y:S05]  /*7570*/  @!P0 BRA `(.L_x_136) ;  /* 0xfffffffc00f08947 */ /* 0x004fea000383ffff */
[----:B------:R-:W-:Y:S05]  /*7580*/  BRA `(.L_x_137) ;  /* 0xffffffb800b87947 */ /* 0x000fea000383ffff */
.L_x_55:
[----:B------:R-:W-:-:S07]  /*7590*/  MOV R0, UR4 ;  /* 0x0000000400007c02 */ /* 0x000fce0008000f00 */
.L_x_138:
[----:B-1----:R1:W2:Y:S02]  /*75a0*/  SYNCS.PHASECHK.TRANS64.TRYWAIT P0, [R0+URZ], R3 ;  /* 0x00000003000075a7 */ /* 0x0022a400080011ff */
[----:B--2---:R-:W-:Y:S05]  /*75b0*/  @!P0 NANOSLEEP.SYNCS 0x989680 ;  /* 0x009896800000895d */ /* 0x004fea0003900000 */
[----:B------:R-:W2:Y:S02]  /*75c0*/  @!P0 SYNCS.PHASECHK.TRANS64 P0, [R0+URZ], R3 ;  /* 0x00000003000085a7 */ /* 0x000ea400080010ff */
[----:B--2---:R-:W-:Y:S05]  /*75d0*/  @!P0 BRA `(.L_x_138) ;  /* 0xfffffffc00f08947 */ /* 0x004fea000383ffff */
[----:B------:R-:W-:Y:S05]  /*75e0*/  BRA `(.L_x_139) ;  /* 0xffffffb800c47947 */ /* 0x000fea000383ffff */
.L_x_58:
[----:B-1----:R1:W2:Y:S02]  /*75f0*/  SYNCS.PHASECHK.TRANS64.TRYWAIT P0, [R2+URZ+0x150], R4 ;  /* 0x00015004020075a7 */ /* 0x0022a400080011ff */
[----:B--2---:R-:W-:Y:S05]  /*7600*/  @!P0 NANOSLEEP.SYNCS 0x989680 ;  /* 0x009896800000895d */ /* 0x004fea0003900000 */
[----:B------:R-:W2:Y:S02]  /*7610*/  @!P0 SYNCS.PHASECHK.TRANS64 P0, [R2+URZ+0x150], R4 ;  /* 0x00015004020085a7 */ /* 0x000ea400080010ff */
[----:B--2---:R-:W-:Y:S05]  /*7620*/  @!P0 BRA `(.L_x_58) ;  /* 0xfffffffc00f08947 */ /* 0x004fea000383ffff */
[----:B------:R-:W-:Y:S05]  /*7630*/  BRA `(.L_x_140) ;  /* 0xffffffbc00207947 */ /* 0x000fea000383ffff */
.L_x_59:
[----:B------:R-:W-:-:S07]  /*7640*/  MOV R2, UR5 ;  /* 0x0000000500027c02 */ /* 0x000fce0008000f00 */
.L_x_141:
[----:B-1----:R1:W2:Y:S02]  /*7650*/  SYNCS.PHASECHK.TRANS64.TRYWAIT P0, [R2+URZ+0x100], R5 ;  /* 0x00010005020075a7 */ /* 0x0022a400080011ff */
[----:B--2---:R-:W-:Y:S05]  /*7660*/  @!P0 NANOSLEEP.SYNCS 0x989680 ;  /* 0x009896800000895d */ /* 0x004fea0003900000 */
[----:B------:R-:W2:Y:S02]  /*7670*/  @!P0 SYNCS.PHASECHK.TRANS64 P0, [R2+URZ+0x100], R5 ;  /* 0x00010005020085a7 */ /* 0x000ea400080010ff */
[----:B--2---:R-:W-:Y:S05]  /*7680*/  @!P0 BRA `(.L_x_141) ;  /* 0xfffffffc00f08947 */ /* 0x004fea000383ffff */
[----:B------:R-:W-:Y:S05]  /*7690*/  BRA `(.L_x_142) ;  /* 0xffffffbc00307947 */ /* 0x000fea000383ffff */
.L_x_60:
[----:B-1----:R1:W2:Y:S02]  /*76a0*/  SYNCS.PHASECHK.TRANS64.TRYWAIT P1, [R2+URZ+0xf0], R4 ;  /* 0x0000f004020075a7 */ /* 0x0022a400080211ff */
[----:B--2---:R-:W-:Y:S05]  /*76b0*/  @!P1 NANOSLEEP.SYNCS 0x989680 ;  /* 0x009896800000995d */ /* 0x004fea0003900000 */
[----:B------:R-:W2:Y:S02]  /*76c0*/  @!P1 SYNCS.PHASECHK.TRANS64 P1, [R2+URZ+0xf0], R4 ;  /* 0x0000f004020095a7 */ /* 0x000ea400080210ff */
[----:B--2---:R-:W-:Y:S05]  /*76d0*/  @!P1 BRA `(.L_x_60) ;  /* 0xfffffffc00f09947 */ /* 0x004fea000383ffff */
[----:B------:R-:W-:Y:S05]  /*76e0*/  BRA `(.L_x_143) ;  /* 0xffffffbc00607947 */ /* 0x000fea000383ffff */
.L_x_63:
[----:B------:R-:W-:-:S07]  /*76f0*/  MOV R0, UR5 ;  /* 0x0000000500007c02 */ /* 0x000fce0008000f00 */
.L_x_144:
[----:B-1----:R1:W2:Y:S02]  /*7700*/  SYNCS.PHASECHK.TRANS64.TRYWAIT P0, [R0+URZ+0x100], R2 ;  /* 0x00010002000075a7 */ /* 0x0022a400080011ff */
[----:B--2---:R-:W-:Y:S05]  /*7710*/  @!P0 NANOSLEEP.SYNCS 0x989680 ;  /* 0x009896800000895d */ /* 0x004fea0003900000 */
[----:B------:R-:W2:Y:S02]  /*7720*/  @!P0 SYNCS.PHASECHK.TRANS64 P0, [R0+URZ+0x100], R2 ;  /* 0x00010002000085a7 */ /* 0x000ea400080010ff */
[----:B--2---:R-:W-:Y:S05]  /*7730*/  @!P0 BRA `(.L_x_144) ;  /* 0xfffffffc00f08947 */ /* 0x004fea000383ffff */
[----:B------:R-:W-:Y:S05]  /*7740*/  BRA `(.L_x_62) ;  /* 0xffffffbc00b47947 */ /* 0x000fea000383ffff */
.L_x_70:
[----:B-1----:R1:W2:Y:S02]  /*7750*/  SYNCS.PHASECHK.TRANS64.TRYWAIT P1, [R0+URZ+0xf0], R2 ;  /* 0x0000f002000075a7 */ /* 0x0022a400080211ff */
[----:B--2---:R-:W-:Y:S05]  /*7760*/  @!P1 NANOSLEEP.SYNCS 0x989680 ;  /* 0x009896800000995d */ /* 0x004fea0003900000 */
[----:B------:R-:W2:Y:S02]  /*7770*/  @!P1 SYNCS.PHASECHK.TRANS64 P1, [R0+URZ+0xf0], R2 ;  /* 0x0000f002000095a7 */ /* 0x000ea400080210ff */
[----:B--2---:R-:W-:Y:S05]  /*7780*/  @!P1 BRA `(.L_x_70) ;  /* 0xfffffffc00f09947 */ /* 0x004fea000383ffff */
[----:B------:R-:W-:Y:S05]  /*7790*/  BRA `(.L_x_145) ;  /* 0xffffffc400287947 */ /* 0x000fea000383ffff */
.L_x_71:
[----:B------:R-:W-:-:S07]  /*77a0*/  MOV R2, UR7 ;  /* 0x0000000700027c02 */ /* 0x000fce0008000f00 */
.L_x_146:
[----:B-1----:R1:W2:Y:S02]  /*77b0*/  SYNCS.PHASECHK.TRANS64.TRYWAIT P0, [R2+URZ+0x130], R0 ;  /* 0x00013000020075a7 */ /* 0x0022a400080011ff */
[----:B--2---:R-:W-:Y:S05]  /*77c0*/  @!P0 NANOSLEEP.SYNCS 0x989680 ;  /* 0x009896800000895d */ /* 0x004fea0003900000 */
[----:B------:R-:W2:Y:S02]  /*77d0*/  @!P0 SYNCS.PHASECHK.TRANS64 P0, [R2+URZ+0x130], R0 ;  /* 0x00013000020085a7 */ /* 0x000ea400080010ff */
[----:B--2---:R-:W-:Y:S05]  /*77e0*/  @!P0 BRA `(.L_x_146) ;  /* 0xfffffffc00f08947 */ /* 0x004fea000383ffff */
[----:B------:R-:W-:Y:S05]  /*77f0*/  BRA `(.L_x_147) ;  /* 0xffffffc400747947 */ /* 0x000fea000383ffff */
.L_x_74:
[----:B------:R-:W-:Y:S07]  /*7800*/  MOV R0, UR6 ;  /* 0x0000000600007c02 */ /* 0x000fee0008000f00 */
.L_x_148:
[----:B-1----:R1:W2:Y:S02]  /*7810*/  SYNCS.PHASECHK.TRANS64.TRYWAIT P0, [R0+URZ], R2 ;  /* 0x00000002000075a7 */ /* 0x0022a400080011ff */
[----:B--2---:R-:W-:Y:S05]  /*7820*/  @!P0 NANOSLEEP.SYNCS 0x989680 ;  /* 0x009896800000895d */ /* 0x004fea0003900000 */
[----:B------:R-:W2:Y:S02]  /*7830*/  @!P0 SYNCS.PHASECHK.TRANS64 P0, [R0+URZ], R2 ;  /* 0x00000002000085a7 */ /* 0x000ea400080010ff */
[----:B--2---:R-:W-:Y:S05]  /*7840*/  @!P0 BRA `(.L_x_148) ;  /* 0xfffffffc00f08947 */ /* 0x004fea000383ffff */
[----:B------:R-:W-:Y:S05]  /*7850*/  BRA `(.L_x_73) ;  /* 0xffffffc400907947 */ /* 0x000fea000383ffff */
.L_x_77:
[----:B------:R-:W-:-:S07]  /*7860*/  MOV R0, UR6 ;  /* 0x0000000600007c02 */ /* 0x000fce0008000f00 */
.L_x_149:
[----:B--2---:R2:W3:Y:S02]  /*7870*/  SYNCS.PHASECHK.TRANS64.TRYWAIT P0, [R0+URZ], R2 ;  /* 0x00000002000075a7 */ /* 0x0044e400080011ff */
[----:B---3--:R-:W-:Y:S05]  /*7880*/  @!P0 NANOSLEEP.SYNCS 0x989680 ;  /* 0x009896800000895d */ /* 0x008fea0003900000 */
[----:B------:R-:W3:Y:S02]  /*7890*/  @!P0 SYNCS.PHASECHK.TRANS64 P0, [R0+URZ], R2 ;  /* 0x00000002000085a7 */ /* 0x000ee400080010ff */
[----:B---3--:R-:W-:Y:S05]  /*78a0*/  @!P0 BRA `(.L_x_149) ;  /* 0xfffffffc00f08947 */ /* 0x008fea000383ffff */
[----:B------:R-:W-:Y:S05]  /*78b0*/  BRA `(.L_x_150) ;  /* 0xffffffc800707947 */ /* 0x000fea000383ffff */
.L_x_78:
[----:B------:R-:W-:-:S07]  /*78c0*/  MOV R0, UR6 ;  /* 0x0000000600007c02 */ /* 0x000fce0008000f00 */
.L_x_151:
[----:B-1----:R1:W2:Y:S02]  /*78d0*/  SYNCS.PHASECHK.TRANS64.TRYWAIT P0, [R0+URZ], R3 ;  /* 0x00000003000075a7 */ /* 0x0022a400080011ff */
[----:B--2---:R-:W-:Y:S05]  /*78e0*/  @!P0 NANOSLEEP.SYNCS 0x989680 ;  /* 0x009896800000895d */ /* 0x004fea0003900000 */
[----:B------:R-:W2:Y:S02]  /*78f0*/  @!P0 SYNCS.PHASECHK.TRANS64 P0, [R0+URZ], R3 ;  /* 0x00000003000085a7 */ /* 0x000ea400080010ff */
[----:B--2---:R-:W-:Y:S05]  /*7900*/  @!P0 BRA `(.L_x_151) ;  /* 0xfffffffc00f08947 */ /* 0x004fea000383ffff */
[----:B------:R-:W-:Y:S05]  /*7910*/  BRA `(.L_x_152) ;  /* 0xffffffc8007c7947 */ /* 0x000fea000383ffff */
.L_x_79:
[----:B------:R-:W-:-:S07]  /*7920*/  MOV R0, UR6 ;  /* 0x0000000600007c02 */ /* 0x000fce0008000f00 */
.L_x_153:
[----:B-1----:R1:W2:Y:S02]  /*7930*/  SYNCS.PHASECHK.TRANS64.TRYWAIT P0, [R0+URZ], R3 ;  /* 0x00000003000075a7 */ /* 0x0022a400080011ff */
[----:B--2---:R-:W-:Y:S05]  /*7940*/  @!P0 NANOSLEEP.SYNCS 0x989680 ;  /* 0x009896800000895d */ /* 0x004fea0003900000 */
[----:B------:R-:W2:Y:S02]  /*7950*/  @!P0 SYNCS.PHASECHK.TRANS64 P0, [R0+URZ], R3 ;  /* 0x00000003000085a7 */ /* 0x000ea400080010ff */
[----:B--2---:R-:W-:Y:S05]  /*7960*/  @!P0 BRA `(.L_x_153) ;  /* 0xfffffffc00f08947 */ /* 0x004fea000383ffff */
[----:B------:R-:W-:Y:S05]  /*7970*/  BRA `(.L_x_154) ;  /* 0xffffffc800887947 */ /* 0x000fea000383ffff */
.L_x_80:
[----:B-1----:R-:W-:-:S07]  /*7980*/  MOV R0, UR7 ;  /* 0x0000000700007c02 */ /* 0x002fce0008000f00 */
.L_x_155:
[----:B-1----:R1:W2:Y:S02]  /*7990*/  SYNCS.PHASECHK.TRANS64.TRYWAIT P0, [R0+URZ], R2 ;  /* 0x00000002000075a7 */ /* 0x0022a400080011ff */
[----:B--2---:R-:W-:Y:S05]  /*79a0*/  @!P0 NANOSLEEP.SYNCS 0x989680 ;  /* 0x009896800000895d */ /* 0x004fea0003900000 */
[----:B------:R-:W2:Y:S02]  /*79b0*/  @!P0 SYNCS.PHASECHK.TRANS64 P0, [R0+URZ], R2 ;  /* 0x00000002000085a7 */ /* 0x000ea400080010ff */
[----:B--2---:R-:W-:Y:S05]  /*79c0*/  @!P0 BRA `(.L_x_155) ;  /* 0xfffffffc00f08947 */ /* 0x004fea000383ffff */
[----:B------:R-:W-:Y:S05]  /*79d0*/  BRA `(.L_x_156) ;  /* 0xffffffc800947947 */ /* 0x000fea000383ffff */
.L_x_85:
[----:B---3--:R3:W1:Y:S02]  /*79e0*/  SYNCS.PHASECHK.TRANS64.TRYWAIT P0, [R7+URZ+0xf0], R0 ;  /* 0x0000f000070075a7 */ /* 0x00866400080011ff */
[----:B-1----:R-:W-:Y:S05]  /*79f0*/  @!P0 NANOSLEEP.SYNCS 0x989680 ;  /* 0x009896800000895d */ /* 0x002fea0003900000 */
[----:B------:R-:W1:Y:S02]  /*7a00*/  @!P0 SYNCS.PHASECHK.TRANS64 P0, [R7+URZ+0xf0], R0 ;  /* 0x0000f000070085a7 */ /* 0x000e6400080010ff */
[----:B-1----:R-:W-:Y:S05]  /*7a10*/  @!P0 BRA `(.L_x_85) ;  /* 0xfffffffc00f08947 */ /* 0x002fea000383ffff */
[----:B------:R-:W-:Y:S05]  /*7a20*/  BRA `(.L_x_157) ;  /* 0xffffffcc00a47947 */ /* 0x000fea000383ffff */
.L_x_88:
[----:B-1----:R-:W-:Y:S07]  /*7a30*/  MOV R0, UR19 ;  /* 0x0000001300007c02 */ /* 0x002fee0008000f00 */
.L_x_158:
[----:B-1----:R1:W2:Y:S02]  /*7a40*/  SYNCS.PHASECHK.TRANS64.TRYWAIT P2, [R0+URZ+0xe8], R7 ;  /* 0x0000e807000075a7 */ /* 0x0022a400080411ff */
[----:B--2---:R-:W-:Y:S05]  /*7a50*/  @!P2 NANOSLEEP.SYNCS 0x989680 ;  /* 0x009896800000a95d */ /* 0x004fea0003900000 */
[----:B------:R-:W2:Y:S02]  /*7a60*/  @!P2 SYNCS.PHASECHK.TRANS64 P2, [R0+URZ+0xe8], R7 ;  /* 0x0000e8070000a5a7 */ /* 0x000ea400080410ff */
[----:B--2---:R-:W-:Y:S05]  /*7a70*/  @!P2 BRA `(.L_x_158) ;  /* 0xfffffffc00f0a947 */ /* 0x004fea000383ffff */
[----:B------:R-:W-:Y:S05]  /*7a80*/  BRA `(.L_x_87) ;  /* 0xffffffd000ec7947 */ /* 0x000fea000383ffff */
.L_x_91:
[----:B-1----:R-:W-:Y:S07]  /*7a90*/  MOV R0, UR19 ;  /* 0x0000001300007c02 */ /* 0x002fee0008000f00 */
.L_x_159:
[----:B-1----:R1:W2:Y:S02]  /*7aa0*/  SYNCS.PHASECHK.TRANS64.TRYWAIT P0, [R0+URZ+0xd8], R6 ;  /* 0x0000d806000075a7 */ /* 0x0022a400080011ff */
[----:B--2---:R-:W-:Y:S05]  /*7ab0*/  @!P0 NANOSLEEP.SYNCS 0x989680 ;  /* 0x009896800000895d */ /* 0x004fea0003900000 */
[----:B------:R-:W2:Y:S02]  /*7ac0*/  @!P0 SYNCS.PHASECHK.TRANS64 P0, [R0+URZ+0xd8], R6 ;  /* 0x0000d806000085a7 */ /* 0x000ea400080010ff */
[----:B--2---:R-:W-:Y:S05]  /*7ad0*/  @!P0 BRA `(.L_x_159) ;  /* 0xfffffffc00f08947 */ /* 0x004fea000383ffff */
[----:B------:R-:W-:Y:S05]  /*7ae0*/  BRA `(.L_x_160) ;  /* 0xffffffd400387947 */ /* 0x000fea000383ffff */
.L_x_94:
[----:B---3--:R3:W1:Y:S02]  /*7af0*/  SYNCS.PHASECHK.TRANS64.TRYWAIT P0, [R3+URZ+0xf0], R0 ;  /* 0x0000f000030075a7 */ /* 0x00866400080011ff */
[----:B-1----:R-:W-:Y:S05]  /*7b00*/  @!P0 NANOSLEEP.SYNCS 0x989680 ;  /* 0x009896800000895d */ /* 0x002fea0003900000 */
[----:B------:R-:W1:Y:S02]  /*7b10*/  @!P0 SYNCS.PHASECHK.TRANS64 P0, [R3+URZ+0xf0], R0 ;  /* 0x0000f000030085a7 */ /* 0x000e6400080010ff */
[----:B-1----:R-:W-:Y:S05]  /*7b20*/  @!P0 BRA `(.L_x_94) ;  /* 0xfffffffc00f08947 */ /* 0x002fea000383ffff */
[----:B------:R-:W-:Y:S05]  /*7b30*/  BRA `(.L_x_161) ;  /* 0xffffffd800807947 */ /* 0x000fea000383ffff */
.L_x_105:
[----:B-1----:R-:W-:Y:S04]  /*7b40*/  MOV R0, UR57 ;  /* 0x0000003900007c02 */ /* 0x002fe80008000f00 */
[----:B------:R1:W2:Y:S03]  /*7b50*/  SYNCS.PHASECHK.TRANS64.TRYWAIT P1, [R0+URZ+0xd0], R4 ;  /* 0x0000d004000075a7 */ /* 0x0002a600080211ff */
[----:B--2---:R-:W-:Y:S05]  /*7b60*/  @!P1 NANOSLEEP.SYNCS 0x989680 ;  /* 0x009896800000995d */ /* 0x004fea0003900000 */
[----:B------:R-:W2:Y:S02]  /*7b70*/  @!P1 SYNCS.PHASECHK.TRANS64 P1, [R0+URZ+0xd0], R4 ;  /* 0x0000d004000095a7 */ /* 0x000ea400080210ff */
[----:B--2---:R-:W-:Y:S05]  /*7b80*/  @!P1 BRA `(.L_x_105) ;  /* 0xfffffffc00ec9947 */ /* 0x004fea000383ffff */
[----:B------:R-:W-:Y:S05]  /*7b90*/  BRA `(.L_x_104) ;  /* 0xffffffe400a47947 */ /* 0x000fea000383ffff */
.L_x_107:
[----:B------:R1:W1:Y:S02]  /*7ba0*/  SYNCS.PHASECHK.TRANS64.TRYWAIT P1, [R16+URZ+0x110], R3 ;  /* 0x00011003100075a7 */ /* 0x00026400080211ff */
[----:B-1----:R-:W-:Y:S05]  /*7bb0*/  @!P1 NANOSLEEP.SYNCS 0x989680 ;  /* 0x009896800000995d */ /* 0x002fea0003900000 */
[----:B------:R-:W1:Y:S02]  /*7bc0*/  @!P1 SYNCS.PHASECHK.TRANS64 P1, [R16+URZ+0x110], R3 ;  /* 0x00011003100095a7 */ /* 0x000e6400080210ff */
[----:B-1----:R-:W-:Y:S05]  /*7bd0*/  @!P1 BRA `(.L_x_107) ;  /* 0xfffffffc00f09947 */ /* 0x002fea000383ffff */
[----:B------:R-:W-:Y:S05]  /*7be0*/  BRA `(.L_x_106) ;  /* 0xffffffe400e07947 */ /* 0x000fea000383ffff */
        .weak           $__internal_0_$__cuda_sm10x_tcgen05_guardrail_trap_col_being_dealloced_not_returned_by_alloc
        .type           $__internal_0_$__cuda_sm10x_tcgen05_guardrail_trap_col_being_dealloced_not_returned_by_alloc,@function
        .size           $__internal_0_$__cuda_sm10x_tcgen05_guardrail_trap_col_being_dealloced_not_returned_by_alloc,($__internal_1_$__cuda_sm10x_tcgen05_guardrail_trap_phase_invalid_during_alloc - $__internal_0_$__cuda_sm10x_tcgen05_guardrail_trap_col_being_dealloced_not_returned_by_alloc)
$__internal_0_$__cuda_sm10x_tcgen05_guardrail_trap_col_being_dealloced_not_returned_by_alloc:
[----:B------:R-:W-:Y:S05]  /*7bf0*/  BPT.TRAP 0x1 ;  /* 0x000000040000795c */ /* 0x000fea0000300000 */
[----:B------:R-:W-:-:S04]  /*7c00*/  HFMA2 R3, -RZ, RZ, 0, 0 ;  /* 0x00000000ff037431 */ /* 0x000fc800000001ff */
[----:B------:R-:W-:Y:S05]  /*7c10*/  RET.REL.NODEC R2 `(_ZN7cutlass13device_kernelINS_4gemm6kernel13GemmUniversalIN4cute5tupleIJiiiiEEENS1_10collective13CollectiveMmaINS1_35MainloopSm100TmaUmmaWarpSpecializedILi13ELi2ELi4ENS5_IJNS4_1CILi4EEESB_NSA_ILi1EEEEEEEENS5_IJNSA_ILi64EEESF_NSA_ILi128EEEEEEaNS5_IJlSC_lEEEaSI_NS4_8TiledMMAINS4_8MMA_AtomIJNS4_15SM100_MMA_S8_SSIaaiLi64ELi64ELNS4_4UMMA5MajorE0ELSN_0ELNSM_8SaturateE0EEEEEENS4_6LayoutINS5_IJSC_SC_SC_EEENS5_IJNSA_ILi0EEEST_ST_EEEEENS5_IJNS4_10UnderscoreESW_SW_EEEEENS4_23SM90_TMA_LOAD_MULTICASTENS4_14ComposedLayoutINS4_7SwizzleILi3ELi4ELi3EEENS4_18smem_ptr_flag_bitsILi8EEENSR_INS5_IJNSA_ILi8EEESG_EEENS5_IJSG_SC_EEEEEEEvNS4_8identityESZ_S19_vS1A_EENS_8epilogue10collective18CollectiveEpilogueINS1C_23Sm100TmaWarpSpecializedILi1ELi1ELi32ELb0ELb0EEEJSH_NS5_IJNSR_ISF_SC_EES1H_EEEaSI_aSI_NS1C_6fusion15FusionCallbacksIS1G_NS1J_17LinearCombinationIaiaiLNS_15FloatRoundStyleE2EEESH_S1I_JEEENS4_5SM1004TMEM4LOAD26SM100_TMEM_LOAD_16dp32b32xENS4_13SM90_TMA_LOADENS10_INS11_ILi2ELi4ELi3EEES14_NSR_INS5_IJS15_SF_EEENS5_IJSF_SC_EEEEEEENS4_39AutoVectorizingCopyWithAssumedAlignmentILi128EEENS4_14SM90_TMA_STOREES1Y_S20_S20_EEEvvEEEEvNT_6ParamsE) ;  /* 0xffffff8002f87950 */ /* 0x000fea0003c3ffff */
        .weak           $__internal_1_$__cuda_sm10x_tcgen05_guardrail_trap_phase_invalid_during_alloc
        .type           $__internal_1_$__cuda_sm10x_tcgen05_guardrail_trap_phase_invalid_during_alloc,@function
        .size           $__internal_1_$__cuda_sm10x_tcgen05_guardrail_trap_phase_invalid_during_alloc,($__internal_2_$__cuda_sm10x_tcgen05_guardrail_trap_unallocated_columns_being_dealloced - $__internal_1_$__cuda_sm10x_tcgen05_guardrail_trap_phase_invalid_during_alloc)
$__internal_1_$__cuda_sm10x_tcgen05_guardrail_trap_phase_invalid_during_alloc:
[----:B------:R-:W-:Y:S05]  /*7c20*/  BPT.TRAP 0x1 ;  /* 0x000000040000795c */ /* 0x000fea0000300000 */
[----:B------:R-:W-:-:S04]  /*7c30*/  MOV R5, 0x0 ;  /* 0x0000000000057802 */ /* 0x000fc80000000f00 */
[----:B------:R-:W-:Y:S05]  /*7c40*/  RET.REL.NODEC R4 `(_ZN7cutlass13device_kernelINS_4gemm6kernel13GemmUniversalIN4cute5tupleIJiiiiEEENS1_10collective13CollectiveMmaINS1_35MainloopSm100TmaUmmaWarpSpecializedILi13ELi2ELi4ENS5_IJNS4_1CILi4EEESB_NSA_ILi1EEEEEEEENS5_IJNSA_ILi64EEESF_NSA_ILi128EEEEEEaNS5_IJlSC_lEEEaSI_NS4_8TiledMMAINS4_8MMA_AtomIJNS4_15SM100_MMA_S8_SSIaaiLi64ELi64ELNS4_4UMMA5MajorE0ELSN_0ELNSM_8SaturateE0EEEEEENS4_6LayoutINS5_IJSC_SC_SC_EEENS5_IJNSA_ILi0EEEST_ST_EEEEENS5_IJNS4_10UnderscoreESW_SW_EEEEENS4_23SM90_TMA_LOAD_MULTICASTENS4_14ComposedLayoutINS4_7SwizzleILi3ELi4ELi3EEENS4_18smem_ptr_flag_bitsILi8EEENSR_INS5_IJNSA_ILi8EEESG_EEENS5_IJSG_SC_EEEEEEEvNS4_8identityESZ_S19_vS1A_EENS_8epilogue10collective18CollectiveEpilogueINS1C_23Sm100TmaWarpSpecializedILi1ELi1ELi32ELb0ELb0EEEJSH_NS5_IJNSR_ISF_SC_EES1H_EEEaSI_aSI_NS1C_6fusion15FusionCallbacksIS1G_NS1J_17LinearCombinationIaiaiLNS_15FloatRoundStyleE2EEESH_S1I_JEEENS4_5SM1004TMEM4LOAD26SM100_TMEM_LOAD_16dp32b32xENS4_13SM90_TMA_LOADENS10_INS11_ILi2ELi4ELi3EEES14_NSR_INS5_IJS15_SF_EEENS5_IJSF_SC_EEEEEEENS4_39AutoVectorizingCopyWithAssumedAlignmentILi128EEENS4_14SM90_TMA_STOREES1Y_S20_S20_EEEvvEEEEvNT_6ParamsE) ;  /* 0xffffff8004ec7950 */ /* 0x000fea0003c3ffff */
        .weak           $__internal_2_$__cuda_sm10x_tcgen05_guardrail_trap_unallocated_columns_being_dealloced
        .type           $__internal_2_$__cuda_sm10x_tcgen05_guardrail_trap_unallocated_columns_being_dealloced,@function
        .size           $__internal_2_$__cuda_sm10x_tcgen05_guardrail_trap_unallocated_columns_being_dealloced,(.L_x_163 - $__internal_2_$__cuda_sm10x_tcgen05_guardrail_trap_unallocated_columns_being_dealloced)
$__internal_2_$__cuda_sm10x_tcgen05_guardrail_trap_unallocated_columns_being_dealloced:
[----:B------:R-:W-:Y:S05]  /*7c50*/  BPT.TRAP 0x1 ;  /* 0x000000040000795c */ /* 0x000fea0000300000 */
[----:B------:R-:W-:-:S04]  /*7c60*/  HFMA2 R3, -RZ, RZ, 0, 0 ;  /* 0x00000000ff037431 */ /* 0x000fc800000001ff */
[----:B------:R-:W-:Y:S05]  /*7c70*/  RET.REL.NODEC R2 `(_ZN7cutlass13device_kernelINS_4gemm6kernel13GemmUniversalIN4cute5tupleIJiiiiEEENS1_10collective13CollectiveMmaINS1_35MainloopSm100TmaUmmaWarpSpecializedILi13ELi2ELi4ENS5_IJNS4_1CILi4EEESB_NSA_ILi1EEEEEEEENS5_IJNSA_ILi64EEESF_NSA_ILi128EEEEEEaNS5_IJlSC_lEEEaSI_NS4_8TiledMMAINS4_8MMA_AtomIJNS4_15SM100_MMA_S8_SSIaaiLi64ELi64ELNS4_4UMMA5MajorE0ELSN_0ELNSM_8SaturateE0EEEEEENS4_6LayoutINS5_IJSC_SC_SC_EEENS5_IJNSA_ILi0EEEST_ST_EEEEENS5_IJNS4_10UnderscoreESW_SW_EEEEENS4_23SM90_TMA_LOAD_MULTICASTENS4_14ComposedLayoutINS4_7SwizzleILi3ELi4ELi3EEENS4_18smem_ptr_flag_bitsILi8EEENSR_INS5_IJNSA_ILi8EEESG_EEENS5_IJSG_SC_EEEEEEEvNS4_8identityESZ_S19_vS1A_EENS_8epilogue10collective18CollectiveEpilogueINS1C_23Sm100TmaWarpSpecializedILi1ELi1ELi32ELb0ELb0EEEJSH_NS5_IJNSR_ISF_SC_EES1H_EEEaSI_aSI_NS1C_6fusion15FusionCallbacksIS1G_NS1J_17LinearCombinationIaiaiLNS_15FloatRoundStyleE2EEESH_S1I_JEEENS4_5SM1004TMEM4LOAD26SM100_TMEM_LOAD_16dp32b32xENS4_13SM90_TMA_LOADENS10_INS11_ILi2ELi4ELi3EEES14_NSR_INS5_IJS15_SF_EEENS5_IJSF_SC_EEEEEEENS4_39AutoVectorizingCopyWithAssumedAlignmentILi128EEENS4_14SM90_TMA_STOREES1Y_S20_S20_EEEvvEEEEvNT_6ParamsE) ;  /* 0xffffff8002e07950 */ /* 0x000fea0003c3ffff */
.L_x_162:
[----:B------:R-:W-:-:S00]  /*7c80*/  BRA `(.L_x_162) ;  /* 0xfffffffc00fc7947 */ /* 0x000fc0000383ffff */
[----:B------:R-:W-:-:S00]  /*7c90*/  NOP ;  /* 0x0000000000007918 */ /* 0x000fc00000000000 */
        /* <DEDUP_REMOVED lines=14> */
.L_x_163:


//--------------------- .nv.global.init           --------------------------
	.section	.nv.global.init,"aw",@progbits
.nv.global.init:
	.type		$str$27,@object
	.size		$str$27,($str$28 - $str$27)
$str$27:
        /*0000*/ 	.byte	0x28, 0x61, 0x64, 0x64, 0x72, 0x65, 0x73, 0x73, 0x20, 0x26, 0x20, 0x6d, 0x61, 0x73, 0x6b, 0x29
        /*0010*/ 	.byte	0x20, 0x3d, 0x3d, 0x20, 0x30, 0x00
	.type		$str$28,@object
	.size		$str$28,($str$26 - $str$28)
$str$28:
        /*0016*/ 	.byte	0x2f, 0x74, 0x6d, 0x70, 0x2f, 0x63, 0x75, 0x74, 0x6c, 0x61, 0x73, 0x73, 0x5f, 0x73, 0x77, 0x65
        /*0026*/ 	.byte	0x65, 0x70, 0x5f, 0x73, 0x72, 0x63, 0x2f, 0x69, 0x6e, 0x63, 0x6c, 0x75, 0x64, 0x65, 0x2f, 0x63
        /*0036*/ 	.byte	0x75, 0x74, 0x65, 0x2f, 0x70, 0x6f, 0x69, 0x6e, 0x74, 0x65, 0x72, 0x5f, 0x66, 0x6c, 0x61, 0x67
        /*0046*/ 	.byte	0x67, 0x65, 0x64, 0x2e, 0x68, 0x70, 0x70, 0x00
	.type		$str$26,@object
	.size		$str$26,($str$25 - $str$26)
$str$26:
        /*004e*/ 	.byte	0x2f, 0x74, 0x6d, 0x70, 0x2f, 0x63, 0x75, 0x74, 0x6c, 0x61, 0x73, 0x73, 0x5f, 0x73, 0x77, 0x65
        /*005e*/ 	.byte	0x65, 0x70, 0x5f, 0x73, 0x72, 0x63, 0x2f, 0x69, 0x6e, 0x63, 0x6c, 0x75, 0x64, 0x65, 0x2f, 0x63
        /*006e*/ 	.byte	0x75, 0x74, 0x65, 0x2f, 0x61, 0x74, 0x6f, 0x6d, 0x2f, 0x63, 0x6f, 0x70, 0x79, 0x5f, 0x74, 0x72
        /*007e*/ 	.byte	0x61, 0x69, 0x74, 0x73, 0x5f, 0x73, 0x6d, 0x31, 0x30, 0x30, 0x2e, 0x68, 0x70, 0x70, 0x00
	.type		$str$25,@object
	.size		$str$25,(__unnamed_1 - $str$25)
$str$25:
        /*008d*/ 	.byte	0x28, 0x28, 0x75, 0x69, 0x6e, 0x74, 0x33, 0x32, 0x5f, 0x74, 0x28, 0x74, 0x68, 0x72, 0x65, 0x61
        /*009d*/ 	.byte	0x64, 0x49, 0x64, 0x78, 0x2e, 0x78, 0x29, 0x20, 0x2f, 0x20, 0x33, 0x32, 0x29, 0x20, 0x25, 0x20
        /*00ad*/ 	.byte	0x34, 0x29, 0x20, 0x3d, 0x3d, 0x20, 0x28, 0x28, 0x28, 0x74, 0x6d, 0x65, 0x6d, 0x5f, 0x61, 0x64
        /*00bd*/ 	.byte	0x64, 0x72, 0x20, 0x3e, 0x3e, 0x20, 0x31, 0x36, 0x29, 0x20, 0x2f, 0x20, 0x33, 0x32, 0x29, 0x20
        /*00cd*/ 	.byte	0x25, 0x20, 0x34, 0x29, 0x00
	.type		__unnamed_1,@object
	.size		__unnamed_1,(__unnamed_2 - __unnamed_1)
__unnamed_1:
        /*00d2*/ 	.byte	0x61, 0x75, 0x74, 0x6f, 0x20, 0x63, 0x75, 0x74, 0x65, 0x3a, 0x3a, 0x61, 0x73, 0x5f, 0x70, 0x6f
        /* <DEDUP_REMOVED lines=24> */
        /*0262*/ 	.byte	0x00
	.type		__unnamed_2,@object
	.size		__unnamed_2,(.L_2 - __unnamed_2)
__unnamed_2:
        /* <DEDUP_REMOVED lines=41> */
.L_2:


//--------------------- .nv.shared._ZN7cutlass13device_kernelINS_4gemm6kernel13GemmUniversalIN4cute5tupleIJiiiiEEENS1_10collective13CollectiveMmaINS1_35MainloopSm100TmaUmmaWarpSpecializedILi13ELi2ELi4ENS5_IJNS4_1CILi4EEESB_NSA_ILi1EEEEEEEENS5_IJNSA_ILi64EEESF_NSA_ILi128EEEEEEaNS5_IJlSC_lEEEaSI_NS4_8TiledMMAINS4_8MMA_AtomIJNS4_15SM100_MMA_S8_SSIaaiLi64ELi64ELNS4_4UMMA5MajorE0ELSN_0ELNSM_8SaturateE0EEEEEENS4_6LayoutINS5_IJSC_SC_SC_EEENS5_IJNSA_ILi0EEEST_ST_EEEEENS5_IJNS4_10UnderscoreESW_SW_EEEEENS4_23SM90_TMA_LOAD_MULTICASTENS4_14ComposedLayoutINS4_7SwizzleILi3ELi4ELi3EEENS4_18smem_ptr_flag_bitsILi8EEENSR_INS5_IJNSA_ILi8EEESG_EEENS5_IJSG_SC_EEEEEEEvNS4_8identityESZ_S19_vS1A_EENS_8epilogue10collective18CollectiveEpilogueINS1C_23Sm100TmaWarpSpecializedILi1ELi1ELi32ELb0ELb0EEEJSH_NS5_IJNSR_ISF_SC_EES1H_EEEaSI_aSI_NS1C_6fusion15FusionCallbacksIS1G_NS1J_17LinearCombinationIaiaiLNS_15FloatRoundStyleE2EEESH_S1I_JEEENS4_5SM1004TMEM4LOAD26SM100_TMEM_LOAD_16dp32b32xENS4_13SM90_TMA_LOADENS10_INS11_ILi2ELi4ELi3EEES14_NSR_INS5_IJS15_SF_EEENS5_IJSF_SC_EEEEEEENS4_39AutoVectorizingCopyWithAssumedAlignmentILi128EEENS4_14SM90_TMA_STOREES1Y_S20_S20_EEEvvEEEEvNT_6ParamsE --------------------------
	.section	.nv.shared._ZN7cutlass13device_kernelINS_4gemm6kernel13GemmUniversalIN4cute5tupleIJiiiiEEENS1_10collective13CollectiveMmaINS1_35MainloopSm100TmaUmmaWarpSpecializedILi13ELi2ELi4ENS5_IJNS4_1CILi4EEESB_NSA_ILi1EEEEEEEENS5_IJNSA_ILi64EEESF_NSA_ILi128EEEEEEaNS5_IJlSC_lEEEaSI_NS4_8TiledMMAINS4_8MMA_AtomIJNS4_15SM100_MMA_S8_SSIaaiLi64ELi64ELNS4_4UMMA5MajorE0ELSN_0ELNSM_8SaturateE0EEEEEENS4_6LayoutINS5_IJSC_SC_SC_EEENS5_IJNSA_ILi0EEEST_ST_EEEEENS5_IJNS4_10UnderscoreESW_SW_EEEEENS4_23SM90_TMA_LOAD_MULTICASTENS4_14ComposedLayoutINS4_7SwizzleILi3ELi4ELi3EEENS4_18smem_ptr_flag_bitsILi8EEENSR_INS5_IJNSA_ILi8EEESG_EEENS5_IJSG_SC_EEEEEEEvNS4_8identityESZ_S19_vS1A_EENS_8epilogue10collective18CollectiveEpilogueINS1C_23Sm100TmaWarpSpecializedILi1ELi1ELi32ELb0ELb0EEEJSH_NS5_IJNSR_ISF_SC_EES1H_EEEaSI_aSI_NS1C_6fusion15FusionCallbacksIS1G_NS1J_17LinearCombinationIaiaiLNS_15FloatRoundStyleE2EEESH_S1I_JEEENS4_5SM1004TMEM4LOAD26SM100_TMEM_LOAD_16dp32b32xENS4_13SM90_TMA_LOADENS10_INS11_ILi2ELi4ELi3EEES14_NSR_INS5_IJS15_SF_EEENS5_IJSF_SC_EEEEEEENS4_39AutoVectorizingCopyWithAssumedAlignmentILi128EEENS4_14SM90_TMA_STOREES1Y_S20_S20_EEEvvEEEEvNT_6ParamsE,"aw",@nobits
	.sectionflags	@""
	.align	16
	.zero		1024


//--------------------- .nv.shared.reserved.0     --------------------------
	.section	.nv.shared.reserved.0,"aw",@nobits
	.weak		__nv_reservedSMEM_offset_0_alias
	.size		__nv_reservedSMEM_offset_0_alias, 0, 64
	.other		__nv_reservedSMEM_offset_0_alias,@"STO_CUDA_RESERVED_SHARED STV_DEFAULT"
__nv_reservedSMEM_offset_0_alias:
	.zero		0
.nv.shared.reserved.0:
	.zero		64
	.weak		__nv_reservedSMEM_tcgen05_partition
	.type		__nv_reservedSMEM_tcgen05_partition,@object
	.size		__nv_reservedSMEM_tcgen05_partition,(.L_0 - __nv_reservedSMEM_tcgen05_partition)
__nv_reservedSMEM_tcgen05_partition:
	.zero		32
.L_0:


//--------------------- .nv.global                --------------------------
	.section	.nv.global,"aw",@nobits
.nv.global:
	.type		_ZN40_INTERNAL_a935d3e8_4_k_cu_4da16d16_281804cute1_E,@object
	.size		_ZN40_INTERNAL_a935d3e8_4_k_cu_4da16d16_281804cute1_E,(_ZN40_INTERNAL_a935d3e8_4_k_cu_4da16d16_281804cuda3std3__45__cpo6cbeginE - _ZN40_INTERNAL_a935d3e8_4_k_cu_4da16d16_281804cute1_E)
_ZN40_INTERNAL_a935d3e8_4_k_cu_4da16d16_281804cute1_E:
	.zero		1
	.type		_ZN40_INTERNAL_a935d3e8_4_k_cu_4da16d16_281804cuda3std3__45__cpo6cbeginE,@object
	.size		_ZN40_INTERNAL_a935d3e8_4_k_cu_4da16d16_281804cuda3std3__45__cpo6cbeginE,(_ZN40_INTERNAL_a935d3e8_4_k_cu_4da16d16_281804cuda3std3__48in_placeE - _ZN40_INTERNAL_a935d3e8_4_k_cu_4da16d16_281804cuda3std3__45__cpo6cbeginE)
_ZN40_INTERNAL_a935d3e8_4_k_cu_4da16d16_281804cuda3std3__45__cpo6cbeginE:
	.zero		1
	.type		_ZN40_INTERNAL_a935d3e8_4_k_cu_4da16d16_281804cuda3std3__48in_placeE,@object
	.size		_ZN40_INTERNAL_a935d3e8_4_k_cu_4da16d16_281804cuda3std3__48in_placeE,(_ZN40_INTERNAL_a935d3e8_4_k_cu_4da16d16_281804cuda3std6ranges3__45__cpo9iter_moveE - _ZN40_INTERNAL_a935d3e8_4_k_cu_4da16d16_281804cuda3std3__48in_placeE)
_ZN40_INTERNAL_a935d3e8_4_k_cu_4da16d16_281804cuda3std3__48in_placeE:
	.zero		1
	.type		_ZN40_INTERNAL_a935d3e8_4_k_cu_4da16d16_281804cuda3std6ranges3__45__cpo9iter_moveE,@object
	.size		_ZN40_INTERNAL_a935d3e8_4_k_cu_4da16d16_281804cuda3std6ranges3__45__cpo9iter_moveE,(_ZN40_INTERNAL_a935d3e8_4_k_cu_4da16d16_281804cuda3std3__45__cpo5beginE - _ZN40_INTERNAL_a935d3e8_4_k_cu_4da16d16_281804cuda3std6ranges3__45__cpo9iter_moveE)
_ZN40_INTERNAL_a935d3e8_4_k_cu_4da16d16_281804cuda3std6ranges3__45__cpo9iter_moveE:
	.zero		1
	.type		_ZN40_INTERNAL_a935d3e8_4_k_cu_4da16d16_281804cuda3std3__45__cpo5beginE,@object
	.size		_ZN40_INTERNAL_a935d3e8_4_k_cu_4da16d16_281804cuda3std3__45__cpo5beginE,(_ZN40_INTERNAL_a935d3e8_4_k_cu_4da16d16_281804cuda3std3__442_GLOBAL__N__a935d3e8_4_k_cu_4da16d16_281806ignoreE - _ZN40_INTERNAL_a935d3e8_4_k_cu_4da16d16_281804cuda3std3__45__cpo5beginE)
_ZN40_INTERNAL_a935d3e8_4_k_cu_4da16d16_281804cuda3std3__45__cpo5beginE:
	.zero		1
	.type		_ZN40_INTERNAL_a935d3e8_4_k_cu_4da16d16_281804cuda3std3__442_GLOBAL__N__a935d3e8_4_k_cu_4da16d16_281806ignoreE,@object
	.size		_ZN40_INTERNAL_a935d3e8_4_k_cu_4da16d16_281804cuda3std3__442_GLOBAL__N__a935d3e8_4_k_cu_4da16d16_281806ignoreE,(_ZN40_INTERNAL_a935d3e8_4_k_cu_4da16d16_281804cute7productE - _ZN40_INTERNAL_a935d3e8_4_k_cu_4da16d16_281804cuda3std3__442_GLOBAL__N__a935d3e8_4_k_cu_4da16d16_281806ignoreE)
_ZN40_INTERNAL_a935d3e8_4_k_cu_4da16d16_281804cuda3std3__442_GLOBAL__N__a935d3e8_4_k_cu_4da16d16_281806ignoreE:
	.zero		1
	.type		_ZN40_INTERNAL_a935d3e8_4_k_cu_4da16d16_281804cute7productE,@object
	.size		_ZN40_INTERNAL_a935d3e8_4_k_cu_4da16d16_281804cute7productE,(_ZN40_INTERNAL_a935d3e8_4_k_cu_4da16d16_281804cuda3std3__45__cpo3endE - _ZN40_INTERNAL_a935d3e8_4_k_cu_4da16d16_281804cute7productE)
_ZN40_INTERNAL_a935d3e8_4_k_cu_4da16d16_281804cute7productE:
	.zero		1
	.type		_ZN40_INTERNAL_a935d3e8_4_k_cu_4da16d16_281804cuda3std3__45__cpo3endE,@object
	.size		_ZN40_INTERNAL_a935d3e8_4_k_cu_4da16d16_281804cuda3std3__45__cpo3endE,(_ZN40_INTERNAL_a935d3e8_4_k_cu_4da16d16_281804cuda3std3__419piecewise_constructE - _ZN40_INTERNAL_a935d3e8_4_k_cu_4da16d16_281804cuda3std3__45__cpo3endE)
_ZN40_INTERNAL_a935d3e8_4_k_cu_4da16d16_281804cuda3std3__45__cpo3endE:
	.zero		1
	.type		_ZN40_INTERNAL_a935d3e8_4_k_cu_4da16d16_281804cuda3std3__419piecewise_constructE,@object
	.size		_ZN40_INTERNAL_a935d3e8_4_k_cu_4da16d16_281804cuda3std3__419piecewise_constructE,(_ZN40_INTERNAL_a935d3e8_4_k_cu_4da16d16_281804cuda3std3__45__cpo4cendE - _ZN40_INTERNAL_a935d3e8_4_k_cu_4da16d16_281804cuda3std3__419piecewise_constructE)
_ZN40_INTERNAL_a935d3e8_4_k_cu_4da16d16_281804cuda3std3__419piecewise_constructE:
	.zero		1
	.type		_ZN40_INTERNAL_a935d3e8_4_k_cu_4da16d16_281804cuda3std3__45__cpo4cendE,@object
	.size		_ZN40_INTERNAL_a935d3e8_4_k_cu_4da16d16_281804cuda3std3__45__cpo4cendE,(_ZN40_INTERNAL_a935d3e8_4_k_cu_4da16d16_281804cuda3std6ranges3__45__cpo4swapE - _ZN40_INTERNAL_a935d3e8_4_k_cu_4da16d16_281804cuda3std3__45__cpo4cendE)
_ZN40_INTERNAL_a935d3e8_4_k_cu_4da16d16_281804cuda3std3__45__cpo4cendE:
	.zero		1
	.type		_ZN40_INTERNAL_a935d3e8_4_k_cu_4da16d16_281804cuda3std6ranges3__45__cpo4swapE,@object
	.size		_ZN40_INTERNAL_a935d3e8_4_k_cu_4da16d16_281804cuda3std6ranges3__45__cpo4swapE,(.L_10 - _ZN40_INTERNAL_a935d3e8_4_k_cu_4da16d16_281804cuda3std6ranges3__45__cpo4swapE)
_ZN40_INTERNAL_a935d3e8_4_k_cu_4da16d16_281804cuda3std6ranges3__45__cpo4swapE:
	.zero		1
.L_10:


//--------------------- .nv.constant0._ZN7cutlass13device_kernelINS_4gemm6kernel13GemmUniversalIN4cute5tupleIJiiiiEEENS1_10collective13CollectiveMmaINS1_35MainloopSm100TmaUmmaWarpSpecializedILi13ELi2ELi4ENS5_IJNS4_1CILi4EEESB_NSA_ILi1EEEEEEEENS5_IJNSA_ILi64EEESF_NSA_ILi128EEEEEEaNS5_IJlSC_lEEEaSI_NS4_8TiledMMAINS4_8MMA_AtomIJNS4_15SM100_MMA_S8_SSIaaiLi64ELi64ELNS4_4UMMA5MajorE0ELSN_0ELNSM_8SaturateE0EEEEEENS4_6LayoutINS5_IJSC_SC_SC_EEENS5_IJNSA_ILi0EEEST_ST_EEEEENS5_IJNS4_10UnderscoreESW_SW_EEEEENS4_23SM90_TMA_LOAD_MULTICASTENS4_14ComposedLayoutINS4_7SwizzleILi3ELi4ELi3EEENS4_18smem_ptr_flag_bitsILi8EEENSR_INS5_IJNSA_ILi8EEESG_EEENS5_IJSG_SC_EEEEEEEvNS4_8identityESZ_S19_vS1A_EENS_8epilogue10collective18CollectiveEpilogueINS1C_23Sm100TmaWarpSpecializedILi1ELi1ELi32ELb0ELb0EEEJSH_NS5_IJNSR_ISF_SC_EES1H_EEEaSI_aSI_NS1C_6fusion15FusionCallbacksIS1G_NS1J_17LinearCombinationIaiaiLNS_15FloatRoundStyleE2EEESH_S1I_JEEENS4_5SM1004TMEM4LOAD26SM100_TMEM_LOAD_16dp32b32xENS4_13SM90_TMA_LOADENS10_INS11_ILi2ELi4ELi3EEES14_NSR_INS5_IJS15_SF_EEENS5_IJSF_SC_EEEEEEENS4_39AutoVectorizingCopyWithAssumedAlignmentILi128EEENS4_14SM90_TMA_STOREES1Y_S20_S20_EEEvvEEEEvNT_6ParamsE --------------------------
	.section	.nv.constant0._ZN7cutlass13device_kernelINS_4gemm6kernel13GemmUniversalIN4cute5tupleIJiiiiEEENS1_10collective13CollectiveMmaINS1_35MainloopSm100TmaUmmaWarpSpecializedILi13ELi2ELi4ENS5_IJNS4_1CILi4EEESB_NSA_ILi1EEEEEEEENS5_IJNSA_ILi64EEESF_NSA_ILi128EEEEEEaNS5_IJlSC_lEEEaSI_NS4_8TiledMMAINS4_8MMA_AtomIJNS4_15SM100_MMA_S8_SSIaaiLi64ELi64ELNS4_4UMMA5MajorE0ELSN_0ELNSM_8SaturateE0EEEEEENS4_6LayoutINS5_IJSC_SC_SC_EEENS5_IJNSA_ILi0EEEST_ST_EEEEENS5_IJNS4_10UnderscoreESW_SW_EEEEENS4_23SM90_TMA_LOAD_MULTICASTENS4_14ComposedLayoutINS4_7SwizzleILi3ELi4ELi3EEENS4_18smem_ptr_flag_bitsILi8EEENSR_INS5_IJNSA_ILi8EEESG_EEENS5_IJSG_SC_EEEEEEEvNS4_8identityESZ_S19_vS1A_EENS_8epilogue10collective18CollectiveEpilogueINS1C_23Sm100TmaWarpSpecializedILi1ELi1ELi32ELb0ELb0EEEJSH_NS5_IJNSR_ISF_SC_EES1H_EEEaSI_aSI_NS1C_6fusion15FusionCallbacksIS1G_NS1J_17LinearCombinationIaiaiLNS_15FloatRoundStyleE2EEESH_S1I_JEEENS4_5SM1004TMEM4LOAD26SM100_TMEM_LOAD_16dp32b32xENS4_13SM90_TMA_LOADENS10_INS11_ILi2ELi4ELi3EEES14_NSR_INS5_IJS15_SF_EEENS5_IJSF_SC_EEEEEEENS4_39AutoVectorizingCopyWithAssumedAlignmentILi128EEENS4_14SM90_TMA_STOREES1Y_S20_S20_EEEvvEEEEvNT_6ParamsE,"a",@progbits
	.sectionflags	@""
	.align	4
.nv.constant0._ZN7cutlass13device_kernelINS_4gemm6kernel13GemmUniversalIN4cute5tupleIJiiiiEEENS1_10collective13CollectiveMmaINS1_35MainloopSm100TmaUmmaWarpSpecializedILi13ELi2ELi4ENS5_IJNS4_1CILi4EEESB_NSA_ILi1EEEEEEEENS5_IJNSA_ILi64EEESF_NSA_ILi128EEEEEEaNS5_IJlSC_lEEEaSI_NS4_8TiledMMAINS4_8MMA_AtomIJNS4_15SM100_MMA_S8_SSIaaiLi64ELi64ELNS4_4UMMA5MajorE0ELSN_0ELNSM_8SaturateE0EEEEEENS4_6LayoutINS5_IJSC_SC_SC_EEENS5_IJNSA_ILi0EEEST_ST_EEEEENS5_IJNS4_10UnderscoreESW_SW_EEEEENS4_23SM90_TMA_LOAD_MULTICASTENS4_14ComposedLayoutINS4_7SwizzleILi3ELi4ELi3EEENS4_18smem_ptr_flag_bitsILi8EEENSR_INS5_IJNSA_ILi8EEESG_EEENS5_IJSG_SC_EEEEEEEvNS4_8identityESZ_S19_vS1A_EENS_8epilogue10collective18CollectiveEpilogueINS1C_23Sm100TmaWarpSpecializedILi1ELi1ELi32ELb0ELb0EEEJSH_NS5_IJNSR_ISF_SC_EES1H_EEEaSI_aSI_NS1C_6fusion15FusionCallbacksIS1G_NS1J_17LinearCombinationIaiaiLNS_15FloatRoundStyleE2EEESH_S1I_JEEENS4_5SM1004TMEM4LOAD26SM100_TMEM_LOAD_16dp32b32xENS4_13SM90_TMA_LOADENS10_INS11_ILi2ELi4ELi3EEES14_NSR_INS5_IJS15_SF_EEENS5_IJSF_SC_EEEEEEENS4_39AutoVectorizingCopyWithAssumedAlignmentILi128EEENS4_14SM90_TMA_STOREES1Y_S20_S20_EEEvvEEEEvNT_6ParamsE:
	.zero		2944


//--------------------- SYMBOLS --------------------------

	.type		.nv.reservedSmem.offset0,@object
	.size		.nv.reservedSmem.offset0,0x4
	.type		.nv.reservedSmem.cap,@object
	.size		.nv.reservedSmem.cap,0x4
	.type		__assertfail,@function
